// auto-generated by cutlass_sweep.fmha — config: {"arch": "sm_90", "direction": "fwd", "dtype": "bf16", "head_dim": 80, "mask": "none", "schedule": "pingpong", "tile_kv": 128, "tile_q": 128}
#include "cutlass/cutlass.h"
#include "cute/tensor.hpp"
#include "cutlass/device_kernel.h"
#include "cutlass/kernel_hardware_info.h"
#include "88_hopper_fmha/collective/fmha_fusion.hpp"
#include "88_hopper_fmha/kernel/fmha_kernel_builder.hpp"

using namespace cute;
using Element = cutlass::bfloat16_t;
using TileShape = Shape<_128, _128, _80>;
using StrideQ = cute::tuple<int, _1, cute::tuple<int, int>>;
using StrideK = cute::tuple<int, _1, cute::tuple<int, int>>;
using StrideV = cute::tuple<int, cute::_1, cute::tuple<int, int>>;

using Kernel = typename cutlass::fmha::kernel::FmhaBuilder<
    Element, float, float,
    TileShape, StrideQ, StrideK, StrideV,
    cutlass::fmha::collective::DefaultFusion,
    cutlass::gemm::KernelTmaWarpSpecializedPingpong
  >::Kernel;

auto* _anchor = &cutlass::device_kernel<Kernel>;


// ===== COMPILED SASS (sm_90a) =====

	.target	sm_90a

	.elftype	@"ET_EXEC"


//--------------------- .note.nv.tkinfo           --------------------------
	.section	.note.nv.tkinfo,"",@"SHT_NOTE"
	.sectionflags	@"SHF_NOTE_NV_TKINFO"
	.tkinfo
        /*0018*/ 	.word	0x00000002
        /*0030*/ 	.string	""
        /*0030*/ 	.string	"ptxas"
        /*0030*/ 	.string	"Cuda compilation tools, release 13.0, V13.0.88"
        /*0030*/ 	.string	"Build cuda_13.0.r13.0/compiler.36424714_0"
        /*0030*/ 	.string	"-arch sm_90a -m 64 "



//--------------------- .note.nv.cuinfo           --------------------------
	.section	.note.nv.cuinfo,"",@"SHT_NOTE"
	.sectionflags	@"SHF_NOTE_NV_CUINFO"
        /*0018*/ 	.short	0x0002
        /*001a*/ 	.short	0x005a
        /*001c*/ 	.short	0x0082
	.zero		2


//--------------------- .nv.info                  --------------------------
	.section	.nv.info,"",@"SHT_CUDA_INFO"
	.align	4


	//----- nvinfo : EIATTR_REGCOUNT
	.align		4
        /*0000*/ 	.byte	0x04, 0x2f
        /*0002*/ 	.short	(.L_16 - .L_15)
	.align		4
.L_15:
        /*0004*/ 	.word	index@(_ZN7cutlass13device_kernelINS_4fmha6kernel28FmhaKernelTmaWarpSpecializedINS1_10collective30FmhaMainloopTmaWarpSpecializedINS_10bfloat16_tEffN4cute5tupleIJNS7_1CILi128EEESA_NS9_ILi80EEEEEENS8_IJiNS9_ILi1EEENS8_IJiiEEEEEESF_SF_NS4_13DefaultFusionEJNS2_6OptionILNS2_3TagE0ENS9_ILb1EEEEENSH_ILSI_2ESJ_EEEEENS4_15FmhaFwdEpilogueIS6_fNS8_IJNS9_ILi64EEESB_SA_EEEEENS2_23PersistentTileSchedulerEJSK_SL_EEEEEvNT_6ParamsE)
        /*0008*/ 	.word	0x000000a8


	//----- nvinfo : EIATTR_FRAME_SIZE
	.align		4
.L_16:
        /*000c*/ 	.byte	0x04, 0x11
        /*000e*/ 	.short	(.L_18 - .L_17)
	.align		4
.L_17:
        /*0010*/ 	.word	index@($__internal_0_$__cuda_sm20_rcp_rn_f32_slowpath)
        /*0014*/ 	.word	0x00000000


	//----- nvinfo : EIATTR_FRAME_SIZE
	.align		4
.L_18:
        /*0018*/ 	.byte	0x04, 0x11
        /*001a*/ 	.short	(.L_20 - .L_19)
	.align		4
.L_19:
        /*001c*/ 	.word	index@(_ZN7cutlass13device_kernelINS_4fmha6kernel28FmhaKernelTmaWarpSpecializedINS1_10collective30FmhaMainloopTmaWarpSpecializedINS_10bfloat16_tEffN4cute5tupleIJNS7_1CILi128EEESA_NS9_ILi80EEEEEENS8_IJiNS9_ILi1EEENS8_IJiiEEEEEESF_SF_NS4_13DefaultFusionEJNS2_6OptionILNS2_3TagE0ENS9_ILb1EEEEENSH_ILSI_2ESJ_EEEEENS4_15FmhaFwdEpilogueIS6_fNS8_IJNS9_ILi64EEESB_SA_EEEEENS2_23PersistentTileSchedulerEJSK_SL_EEEEEvNT_6ParamsE)
        /*0020*/ 	.word	0x00000000


	//----- nvinfo : EIATTR_MIN_STACK_SIZE
	.align		4
.L_20:
        /*0024*/ 	.byte	0x04, 0x12
        /*0026*/ 	.short	(.L_22 - .L_21)
	.align		4
.L_21:
        /*0028*/ 	.word	index@(_ZN7cutlass13device_kernelINS_4fmha6kernel28FmhaKernelTmaWarpSpecializedINS1_10collective30FmhaMainloopTmaWarpSpecializedINS_10bfloat16_tEffN4cute5tupleIJNS7_1CILi128EEESA_NS9_ILi80EEEEEENS8_IJiNS9_ILi1EEENS8_IJiiEEEEEESF_SF_NS4_13DefaultFusionEJNS2_6OptionILNS2_3TagE0ENS9_ILb1EEEEENSH_ILSI_2ESJ_EEEEENS4_15FmhaFwdEpilogueIS6_fNS8_IJNS9_ILi64EEESB_SA_EEEEENS2_23PersistentTileSchedulerEJSK_SL_EEEEEvNT_6ParamsE)
        /*002c*/ 	.word	0x00000000
.L_22:


//--------------------- .nv.compat                --------------------------
	.section	.nv.compat,"",@"SHT_CUDA_COMPAT_INFO"
	.align	4
        /*0000*/ 	.byte	0x02, 0x09, 0x01, 0x00, 0x02, 0x02, 0x04, 0x00, 0x02, 0x05, 0x05, 0x00, 0x03, 0x07, 0x01, 0x01
        /*0010*/ 	.byte	0x02, 0x03, 0x01, 0x00, 0x02, 0x06, 0x01, 0x00, 0x04, 0x0b, 0x08, 0x00, 0x00, 0x00, 0x00, 0x00
        /*0020*/ 	.byte	0x00, 0x00, 0x00, 0x00


//--------------------- .nv.info._ZN7cutlass13device_kernelINS_4fmha6kernel28FmhaKernelTmaWarpSpecializedINS1_10collective30FmhaMainloopTmaWarpSpecializedINS_10bfloat16_tEffN4cute5tupleIJNS7_1CILi128EEESA_NS9_ILi80EEEEEENS8_IJiNS9_ILi1EEENS8_IJiiEEEEEESF_SF_NS4_13DefaultFusionEJNS2_6OptionILNS2_3TagE0ENS9_ILb1EEEEENSH_ILSI_2ESJ_EEEEENS4_15FmhaFwdEpilogueIS6_fNS8_IJNS9_ILi64EEESB_SA_EEEEENS2_23PersistentTileSchedulerEJSK_SL_EEEEEvNT_6ParamsE --------------------------
	.section	.nv.info._ZN7cutlass13device_kernelINS_4fmha6kernel28FmhaKernelTmaWarpSpecializedINS1_10collective30FmhaMainloopTmaWarpSpecializedINS_10bfloat16_tEffN4cute5tupleIJNS7_1CILi128EEESA_NS9_ILi80EEEEEENS8_IJiNS9_ILi1EEENS8_IJiiEEEEEESF_SF_NS4_13DefaultFusionEJNS2_6OptionILNS2_3TagE0ENS9_ILb1EEEEENSH_ILSI_2ESJ_EEEEENS4_15FmhaFwdEpilogueIS6_fNS8_IJNS9_ILi64EEESB_SA_EEEEENS2_23PersistentTileSchedulerEJSK_SL_EEEEEvNT_6ParamsE,"",@"SHT_CUDA_INFO"
	.sectionflags	@""
	.align	4


	//----- nvinfo : EIATTR_CUDA_API_VERSION
	.align		4
        /*0000*/ 	.byte	0x04, 0x37
        /*0002*/ 	.short	(.L_24 - .L_23)
.L_23:
        /*0004*/ 	.word	0x00000082


	//----- nvinfo : EIATTR_KPARAM_INFO
	.align		4
.L_24:
        /*0008*/ 	.byte	0x04, 0x17
        /*000a*/ 	.short	(.L_26 - .L_25)
.L_25:
        /*000c*/ 	.word	0x00000000
        /*0010*/ 	.short	0x0000
        /*0012*/ 	.short	0x0070
        /*0014*/ 	.byte	0x00, 0xf0, 0x01, 0x20


	//----- nvinfo : EIATTR_SPARSE_MMA_MASK
	.align		4
.L_26:
        /*0018*/ 	.byte	0x03, 0x50
        /*001a*/ 	.short	0x0000


	//----- nvinfo : EIATTR_MAXREG_COUNT
	.align		4
        /*001c*/ 	.byte	0x03, 0x1b
        /*001e*/ 	.short	0x00a8


	//----- nvinfo : EIATTR_NUM_BARRIERS
	.align		4
        /*0020*/ 	.byte	0x02, 0x4c
        /*0022*/ 	.byte	0x02
	.zero		1


	//----- nvinfo : EIATTR_EXTERNS
	.align		4
        /*0024*/ 	.byte	0x04, 0x0f
        /*0026*/ 	.short	(.L_28 - .L_27)


	//   ....[0]....
	.align		4
.L_27:
        /*0028*/ 	.word	index@(__assertfail)


	//----- nvinfo : EIATTR_MERCURY_ISA_VERSION
	.align		4
.L_28:
        /*002c*/ 	.byte	0x03, 0x5f
        /*002e*/ 	.short	0x0101


	//----- nvinfo : EIATTR_INT_WARP_WIDE_INSTR_OFFSETS
	.align		4
        /*0030*/ 	.byte	0x04, 0x31
        /*0032*/ 	.short	(.L_30 - .L_29)


	//   ....[0]....
.L_29:
        /*0034*/ 	.word	0x00000760


	//   ....[1]....
        /*0038*/ 	.word	0x00000770


	//   ....[2]....
        /*003c*/ 	.word	0x00000780


	//   ....[3]....
        /*0040*/ 	.word	0x00000790


	//   ....[4]....
        /*0044*/ 	.word	0x00000800


	//   ....[5]....
        /*0048*/ 	.word	0x000009e0


	//   ....[6]....
        /*004c*/ 	.word	0x00000a90


	//----- nvinfo : EIATTR_COOP_GROUP_MASK_REGIDS
	.align		4
.L_30:
        /*0050*/ 	.byte	0x04, 0x29
        /*0052*/ 	.short	(.L_32 - .L_31)


	//   ....[0]....
.L_31:
        /*0054*/ 	.word	0xffffffff


	//   ....[1]....
        /*0058*/ 	.word	0xffffffff


	//   ....[2]....
        /*005c*/ 	.word	0xffffffff


	//   ....[3]....
        /*0060*/ 	.word	0xffffffff


	//   ....[4]....
        /*0064*/ 	.word	0xffffffff


	//   ....[5]....
        /*0068*/ 	.word	0xffffffff


	//   ....[6]....
        /*006c*/ 	.word	0xffffffff


	//   ....[7]....
        /*0070*/ 	.word	0xffffffff


	//   ....[8]....
        /*0074*/ 	.word	0xffffffff


	//   ....[9]....
        /*0078*/ 	.word	0xffffffff


	//   ....[10]....
        /*007c*/ 	.word	0xffffffff


	//   ....[11]....
        /*0080*/ 	.word	0xffffffff


	//   ....[12]....
        /*0084*/ 	.word	0xffffffff


	//   ....[13]....
        /*0088*/ 	.word	0xffffffff


	//   ....[14]....
        /*008c*/ 	.word	0xffffffff


	//   ....[15]....
        /*0090*/ 	.word	0xffffffff


	//   ....[16]....
        /*0094*/ 	.word	0xffffffff


	//   ....[17]....
        /*0098*/ 	.word	0xffffffff


	//----- nvinfo : EIATTR_COOP_GROUP_INSTR_OFFSETS
	.align		4
.L_32:
        /*009c*/ 	.byte	0x04, 0x28
        /*009e*/ 	.short	(.L_34 - .L_33)


	//   ....[0]....
.L_33:
        /*00a0*/ 	.word	0x00000070


	//   ....[1]....
        /*00a4*/ 	.word	0x000000a0


	//   ....[2]....
        /*00a8*/ 	.word	0x000001d0


	//   ....[3]....
        /*00ac*/ 	.word	0x000003e0


	//   ....[4]....
        /*00b0*/ 	.word	0x000005a0


	//   ....[5]....
        /*00b4*/ 	.word	0x00000700


	//   ....[6]....
        /*00b8*/ 	.word	0x00001840


	//   ....[7]....
        /*00bc*/ 	.word	0x00001860


	//   ....[8]....
        /*00c0*/ 	.word	0x00002080


	//   ....[9]....
        /*00c4*/ 	.word	0x000021c0


	//   ....[10]....
        /*00c8*/ 	.word	0x00004a50


	//   ....[11]....
        /*00cc*/ 	.word	0x00004a70


	//   ....[12]....
        /*00d0*/ 	.word	0x00005310


	//   ....[13]....
        /*00d4*/ 	.word	0x00005450


	//   ....[14]....
        /*00d8*/ 	.word	0x00007cb0


	//   ....[15]....
        /*00dc*/ 	.word	0x00007ce0


	//   ....[16]....
        /*00e0*/ 	.word	0x00007d20


	//   ....[17]....
        /*00e4*/ 	.word	0x00007d40


	//----- nvinfo : EIATTR_REG_RECONFIG
	.align		4
.L_34:
        /*00e8*/ 	.byte	0x01, 0x54
	.zero		2


	//----- nvinfo : EIATTR_SYSCALL_OFFSETS
	.align		4
        /*00ec*/ 	.byte	0x04, 0x46
        /*00ee*/ 	.short	(.L_36 - .L_35)


	//   ....[0]....
.L_35:
        /*00f0*/ 	.word	0x00008800


	//   ....[1]....
        /*00f4*/ 	.word	0x00008940


	//----- nvinfo : EIATTR_MBARRIER_INSTR_OFFSETS
	.align		4
.L_36:
        /*00f8*/ 	.byte	0x04, 0x39
        /*00fa*/ 	.short	(.L_38 - .L_37)


	//   ....[0]....
.L_37:
        /*00fc*/ 	.word	0x00000390
        /*0100*/ 	.word	0x000000ff
        /*0104*/ 	.word	0x00020250
        /*0108*/ 	.short	0x0100
        /*010a*/ 	.byte	0x08
	.zero		1


	//   ....[1]....
        /*010c*/ 	.word	0x000003a0
        /*0110*/ 	.word	0x000000ff
        /*0114*/ 	.word	0x00020260
        /*0118*/ 	.short	0x0100
        /*011a*/ 	.byte	0x08
	.zero		1


	//   ....[2]....
        /*011c*/ 	.word	0x000003b0
        /*0120*/ 	.word	0x000000ff
        /*0124*/ 	.word	0x00020258
        /*0128*/ 	.short	0x0100
        /*012a*/ 	.byte	0x08
	.zero		1


	//   ....[3]....
        /*012c*/ 	.word	0x000003c0
        /*0130*/ 	.word	0x000000ff
        /*0134*/ 	.word	0x00020268
        /*0138*/ 	.short	0x0100
        /*013a*/ 	.byte	0x08
	.zero		1


	//   ....[4]....
        /*013c*/ 	.word	0x000004f0
        /*0140*/ 	.word	0x000000ff
        /*0144*/ 	.word	0x00020200
        /*0148*/ 	.short	0x0100
        /*014a*/ 	.byte	0x08
	.zero		1


	//   ....[5]....
        /*014c*/ 	.word	0x00000500
        /*0150*/ 	.word	0x000000ff
        /*0154*/ 	.word	0x00020228
        /*0158*/ 	.short	0x0100
        /*015a*/ 	.byte	0x08
	.zero		1


	//   ....[6]....
        /*015c*/ 	.word	0x00000510
        /*0160*/ 	.word	0x000000ff
        /*0164*/ 	.word	0x00020208
        /*0168*/ 	.short	0x0100
        /*016a*/ 	.byte	0x08
	.zero		1


	//   ....[7]....
        /*016c*/ 	.word	0x00000520
        /*0170*/ 	.word	0x000000ff
        /*0174*/ 	.word	0x00020230
        /*0178*/ 	.short	0x0100
        /*017a*/ 	.byte	0x08
	.zero		1


	//   ....[8]....
        /*017c*/ 	.word	0x00000530
        /*0180*/ 	.word	0x000000ff
        /*0184*/ 	.word	0x00020210
        /*0188*/ 	.short	0x0100
        /*018a*/ 	.byte	0x08
	.zero		1


	//   ....[9]....
        /*018c*/ 	.word	0x00000540
        /*0190*/ 	.word	0x000000ff
        /*0194*/ 	.word	0x00020238
        /*0198*/ 	.short	0x0100
        /*019a*/ 	.byte	0x08
	.zero		1


	//   ....[10]....
        /*019c*/ 	.word	0x00000550
        /*01a0*/ 	.word	0x000000ff
        /*01a4*/ 	.word	0x00020218
        /*01a8*/ 	.short	0x0100
        /*01aa*/ 	.byte	0x08
	.zero		1


	//   ....[11]....
        /*01ac*/ 	.word	0x00000560
        /*01b0*/ 	.word	0x000000ff
        /*01b4*/ 	.word	0x00020240
        /*01b8*/ 	.short	0x0100
        /*01ba*/ 	.byte	0x08
	.zero		1


	//   ....[12]....
        /*01bc*/ 	.word	0x00000570
        /*01c0*/ 	.word	0x000000ff
        /*01c4*/ 	.word	0x00020220
        /*01c8*/ 	.short	0x0100
        /*01ca*/ 	.byte	0x08
	.zero		1


	//   ....[13]....
        /*01cc*/ 	.word	0x00000580
        /*01d0*/ 	.word	0x000000ff
        /*01d4*/ 	.word	0x00020248
        /*01d8*/ 	.short	0x0100
        /*01da*/ 	.byte	0x08
	.zero		1


	//   ....[14]....
        /*01dc*/ 	.word	0x000006b0
        /*01e0*/ 	.word	0x000000ff
        /*01e4*/ 	.word	0x00020270
        /*01e8*/ 	.short	0x0100
        /*01ea*/ 	.byte	0x08
	.zero		1


	//   ....[15]....
        /*01ec*/ 	.word	0x000006c0
        /*01f0*/ 	.word	0x000000ff
        /*01f4*/ 	.word	0x00020280
        /*01f8*/ 	.short	0x0100
        /*01fa*/ 	.byte	0x08
	.zero		1


	//   ....[16]....
        /*01fc*/ 	.word	0x000006d0
        /*0200*/ 	.word	0x000000ff
        /*0204*/ 	.word	0x00020278
        /*0208*/ 	.short	0x0100
        /*020a*/ 	.byte	0x08
	.zero		1


	//   ....[17]....
        /*020c*/ 	.word	0x000006e0
        /*0210*/ 	.word	0x000000ff
        /*0214*/ 	.word	0x00020288
        /*0218*/ 	.short	0x0100
        /*021a*/ 	.byte	0x08
	.zero		1


	//   ....[18]....
        /*021c*/ 	.word	0x00000820
        /*0220*/ 	.word	0x000000ff
        /*0224*/ 	.word	0x00020290
        /*0228*/ 	.short	0x0100
        /*022a*/ 	.byte	0x06
	.zero		1


	//   ....[19]....
        /*022c*/ 	.word	0x00000830
        /*0230*/ 	.word	0x000000ff
        /*0234*/ 	.word	0x00020298
        /*0238*/ 	.short	0x0100
        /*023a*/ 	.byte	0x06
	.zero		1


	//   ....[20]....
        /*023c*/ 	.word	0x00000840
        /*0240*/ 	.word	0x000000ff
        /*0244*/ 	.word	0x000202a0
        /*0248*/ 	.short	0x0100
        /*024a*/ 	.byte	0x06
	.zero		1


	//   ....[21]....
        /*024c*/ 	.word	0x00000850
        /*0250*/ 	.word	0x000000ff
        /*0254*/ 	.word	0x000202a8
        /*0258*/ 	.short	0x0100
        /*025a*/ 	.byte	0x06
	.zero		1


	//   ....[22]....
        /*025c*/ 	.word	0x00000950
        /*0260*/ 	.word	0x000000ff
        /*0264*/ 	.word	0x000202c0
        /*0268*/ 	.short	0x0100
        /*026a*/ 	.byte	0x08
	.zero		1


	//   ....[23]....
        /*026c*/ 	.word	0x00000960
        /*0270*/ 	.word	0x000000ff
        /*0274*/ 	.word	0x000202e0
        /*0278*/ 	.short	0x0100
        /*027a*/ 	.byte	0x08
	.zero		1


	//   ....[24]....
        /*027c*/ 	.word	0x00000970
        /*0280*/ 	.word	0x000000ff
        /*0284*/ 	.word	0x000202c8
        /*0288*/ 	.short	0x0100
        /*028a*/ 	.byte	0x08
	.zero		1


	//   ....[25]....
        /*028c*/ 	.word	0x00000980
        /*0290*/ 	.word	0x000000ff
        /*0294*/ 	.word	0x000202e8
        /*0298*/ 	.short	0x0100
        /*029a*/ 	.byte	0x08
	.zero		1


	//   ....[26]....
        /*029c*/ 	.word	0x00000990
        /*02a0*/ 	.word	0x000000ff
        /*02a4*/ 	.word	0x000202d0
        /*02a8*/ 	.short	0x0100
        /*02aa*/ 	.byte	0x08
	.zero		1


	//   ....[27]....
        /*02ac*/ 	.word	0x000009a0
        /*02b0*/ 	.word	0x000000ff
        /*02b4*/ 	.word	0x000202f0
        /*02b8*/ 	.short	0x0100
        /*02ba*/ 	.byte	0x08
	.zero		1


	//   ....[28]....
        /*02bc*/ 	.word	0x000009b0
        /*02c0*/ 	.word	0x000000ff
        /*02c4*/ 	.word	0x000202d8
        /*02c8*/ 	.short	0x0100
        /*02ca*/ 	.byte	0x08
	.zero		1


	//   ....[29]....
        /*02cc*/ 	.word	0x000009c0
        /*02d0*/ 	.word	0x000000ff
        /*02d4*/ 	.word	0x000202f8
        /*02d8*/ 	.short	0x0100
        /*02da*/ 	.byte	0x08
	.zero		1


	//   ....[30]....
        /*02dc*/ 	.word	0x00000ac0
        /*02e0*/ 	.word	0x000000ff
        /*02e4*/ 	.word	0x000202b0
        /*02e8*/ 	.short	0x0100
        /*02ea*/ 	.byte	0x06
	.zero		1


	//   ....[31]....
        /*02ec*/ 	.word	0x000012b0
        /*02f0*/ 	.word	0x000000ff
        /*02f4*/ 	.word	0x00020250
        /*02f8*/ 	.short	0x010a
        /*02fa*/ 	.byte	0x04
	.zero		1


	//   ....[32]....
        /*02fc*/ 	.word	0x00001360
        /*0300*/ 	.word	0x000000ff
        /*0304*/ 	.word	0x00020200
        /*0308*/ 	.short	0x010a
        /*030a*/ 	.byte	0x1c
	.zero		1


	//   ....[33]....
        /*030c*/ 	.word	0x00001380
        /*0310*/ 	.word	0x000000ff
        /*0314*/ 	.word	0xfffffff8
        /*0318*/ 	.short	0x010a
        /*031a*/ 	.byte	0x18
	.zero		1


	//   ....[34]....
        /*031c*/ 	.word	0x00003350
        /*0320*/ 	.word	0x0000001a
        /*0324*/ 	.word	0x00000000
        /*0328*/ 	.short	0x0101
        /*032a*/ 	.byte	0x1d
	.zero		1


	//   ....[35]....
        /*032c*/ 	.word	0x00003590
        /*0330*/ 	.word	0x000000ff
        /*0334*/ 	.word	0x00020200
        /*0338*/ 	.short	0x010a
        /*033a*/ 	.byte	0x06
	.zero		1


	//   ....[36]....
        /*033c*/ 	.word	0x000044b0
        /*0340*/ 	.word	0x000000ff
        /*0344*/ 	.word	0x00000000
        /*0348*/ 	.short	0x0101
        /*034a*/ 	.byte	0x1c
	.zero		1


	//   ....[37]....
        /*034c*/ 	.word	0x00004610
        /*0350*/ 	.word	0x000000ff
        /*0354*/ 	.word	0x00020200
        /*0358*/ 	.short	0x010a
        /*035a*/ 	.byte	0x06
	.zero		1


	//   ....[38]....
        /*035c*/ 	.word	0x00006600
        /*0360*/ 	.word	0x000000ff
        /*0364*/ 	.word	0x00020200
        /*0368*/ 	.short	0x010a
        /*036a*/ 	.byte	0x06
	.zero		1


	//   ....[39]....
        /*036c*/ 	.word	0x00006aa0
        /*0370*/ 	.word	0x000000ff
        /*0374*/ 	.word	0x00020200
        /*0378*/ 	.short	0x010a
        /*037a*/ 	.byte	0x06
	.zero		1


	//   ....[40]....
        /*037c*/ 	.word	0x000079b0
        /*0380*/ 	.word	0x000000ff
        /*0384*/ 	.word	0x00000000
        /*0388*/ 	.short	0x0101
        /*038a*/ 	.byte	0x06
	.zero		1


	//   ....[41]....
        /*038c*/ 	.word	0x00007a60
        /*0390*/ 	.word	0x000000ff
        /*0394*/ 	.word	0x00000000
        /*0398*/ 	.short	0x0101
        /*039a*/ 	.byte	0x06
	.zero		1


	//   ....[42]....
        /*039c*/ 	.word	0x00007c00
        /*03a0*/ 	.word	0x000000ff
        /*03a4*/ 	.word	0x00000000
        /*03a8*/ 	.short	0x0101
        /*03aa*/ 	.byte	0x04
	.zero		1


	//   ....[43]....
        /*03ac*/ 	.word	0x00007c80
        /*03b0*/ 	.word	0x000000ff
        /*03b4*/ 	.word	0x00000000
        /*03b8*/ 	.short	0x0101
        /*03ba*/ 	.byte	0x1b
	.zero		1


	//   ....[44]....
        /*03bc*/ 	.word	0x00008240
        /*03c0*/ 	.word	0x000000ff
        /*03c4*/ 	.word	0x00000008
        /*03c8*/ 	.short	0x010a
        /*03ca*/ 	.byte	0x18
	.zero		1


	//   ....[45]....
        /*03cc*/ 	.word	0x00009580
        /*03d0*/ 	.word	0x00000000
        /*03d4*/ 	.word	0x00020290
        /*03d8*/ 	.short	0x0101
        /*03da*/ 	.byte	0x24
	.zero		1


	//   ....[46]....
        /*03dc*/ 	.word	0x00009940
        /*03e0*/ 	.word	0x00000007
        /*03e4*/ 	.word	0x00020260
        /*03e8*/ 	.short	0x010a
        /*03ea*/ 	.byte	0x3f
	.zero		1


	//   ....[47]....
        /*03ec*/ 	.word	0x00009d10
        /*03f0*/ 	.word	0x00000007
        /*03f4*/ 	.word	0x000202b0
        /*03f8*/ 	.short	0x0101
        /*03fa*/ 	.byte	0x3f
	.zero		1


	//   ....[48]....
        /*03fc*/ 	.word	0x00009d20
        /*0400*/ 	.word	0x00000007
        /*0404*/ 	.word	0x000202b0
        /*0408*/ 	.short	0x010a
        /*040a*/ 	.byte	0x3f
	.zero		1


	//   ....[49]....
        /*040c*/ 	.word	0x00009dc0
        /*0410*/ 	.word	0x00000004
        /*0414*/ 	.word	0x00020260
        /*0418*/ 	.short	0x010a
        /*041a*/ 	.byte	0x3f
	.zero		1


	//   ....[50]....
        /*041c*/ 	.word	0x0000a480
        /*0420*/ 	.word	0x00000008
        /*0424*/ 	.word	0x00020228
        /*0428*/ 	.short	0x010a
        /*042a*/ 	.byte	0x3f
	.zero		1


	//   ....[51]....
        /*042c*/ 	.word	0x0000a830
        /*0430*/ 	.word	0x00000004
        /*0434*/ 	.word	0x000202b0
        /*0438*/ 	.short	0x0101
        /*043a*/ 	.byte	0x3f
	.zero		1


	//   ....[52]....
        /*043c*/ 	.word	0x0000a840
        /*0440*/ 	.word	0x00000004
        /*0444*/ 	.word	0x000202b0
        /*0448*/ 	.short	0x010a
        /*044a*/ 	.byte	0x3f
	.zero		1


	//   ....[53]....
        /*044c*/ 	.word	0x0000a8f0
        /*0450*/ 	.word	0x00000007
        /*0454*/ 	.word	0x00020228
        /*0458*/ 	.short	0x010a
        /*045a*/ 	.byte	0x3f
	.zero		1


	//   ....[54]....
        /*045c*/ 	.word	0x0000ad30
        /*0460*/ 	.word	0x00000007
        /*0464*/ 	.word	0x00020228
        /*0468*/ 	.short	0x010a
        /*046a*/ 	.byte	0x3f
	.zero		1


	//   ....[55]....
        /*046c*/ 	.word	0x0000b100
        /*0470*/ 	.word	0x00000007
        /*0474*/ 	.word	0x00020228
        /*0478*/ 	.short	0x010a
        /*047a*/ 	.byte	0x3f
	.zero		1


	//   ....[56]....
        /*047c*/ 	.word	0x0000b520
        /*0480*/ 	.word	0x00000003
        /*0484*/ 	.word	0x00020250
        /*0488*/ 	.short	0x010a
        /*048a*/ 	.byte	0x3f
	.zero		1


	//   ....[57]....
        /*048c*/ 	.word	0x0000b580
        /*0490*/ 	.word	0x00000005
        /*0494*/ 	.word	0x00020200
        /*0498*/ 	.short	0x010a
        /*049a*/ 	.byte	0x3f
	.zero		1


	//   ....[58]....
        /*049c*/ 	.word	0x0000b5e0
        /*04a0*/ 	.word	0x00000000
        /*04a4*/ 	.word	0xfffffff8
        /*04a8*/ 	.short	0x010a
        /*04aa*/ 	.byte	0x3f
	.zero		1


	//   ....[59]....
        /*04ac*/ 	.word	0x0000b640
        /*04b0*/ 	.word	0x00000007
        /*04b4*/ 	.word	0x00020200
        /*04b8*/ 	.short	0x010a
        /*04ba*/ 	.byte	0x3f
	.zero		1


	//   ....[60]....
        /*04bc*/ 	.word	0x0000b6a0
        /*04c0*/ 	.word	0x00000005
        /*04c4*/ 	.word	0x00020200
        /*04c8*/ 	.short	0x010a
        /*04ca*/ 	.byte	0x3f
	.zero		1


	//   ....[61]....
        /*04cc*/ 	.word	0x0000b700
        /*04d0*/ 	.word	0x00000008
        /*04d4*/ 	.word	0x00020200
        /*04d8*/ 	.short	0x010a
        /*04da*/ 	.byte	0x3f
	.zero		1


	//   ....[62]....
        /*04dc*/ 	.word	0x0000b760
        /*04e0*/ 	.word	0x00000003
        /*04e4*/ 	.word	0x00000008
        /*04e8*/ 	.short	0x010a
        /*04ea*/ 	.byte	0x3f
	.zero		1


	//   ....[63]....
        /*04ec*/ 	.word	0x0000b830
        /*04f0*/ 	.word	0x00000007
        /*04f4*/ 	.word	0x00020260
        /*04f8*/ 	.short	0x010a
        /*04fa*/ 	.byte	0x3f
	.zero		1


	//   ....[64]....
        /*04fc*/ 	.word	0x0000b880
        /*0500*/ 	.word	0x00000007
        /*0504*/ 	.word	0x000202b0
        /*0508*/ 	.short	0x010a
        /*050a*/ 	.byte	0x3f
	.zero		1


	//   ....[65]....
        /*050c*/ 	.word	0x0000b8d0
        /*0510*/ 	.word	0x00000004
        /*0514*/ 	.word	0x00020260
        /*0518*/ 	.short	0x010a
        /*051a*/ 	.byte	0x3f
	.zero		1


	//   ....[66]....
        /*051c*/ 	.word	0x0000b9a0
        /*0520*/ 	.word	0x00000008
        /*0524*/ 	.word	0x00020228
        /*0528*/ 	.short	0x010a
        /*052a*/ 	.byte	0x3f
	.zero		1


	//   ....[67]....
        /*052c*/ 	.word	0x0000b9f0
        /*0530*/ 	.word	0x00000004
        /*0534*/ 	.word	0x000202b0
        /*0538*/ 	.short	0x010a
        /*053a*/ 	.byte	0x3f
	.zero		1


	//   ....[68]....
        /*053c*/ 	.word	0x0000ba40
        /*0540*/ 	.word	0x00000007
        /*0544*/ 	.word	0x00020228
        /*0548*/ 	.short	0x010a
        /*054a*/ 	.byte	0x3f
	.zero		1


	//   ....[69]....
        /*054c*/ 	.word	0x0000ba90
        /*0550*/ 	.word	0x00000007
        /*0554*/ 	.word	0x00020228
        /*0558*/ 	.short	0x010a
        /*055a*/ 	.byte	0x3f
	.zero		1


	//   ....[70]....
        /*055c*/ 	.word	0x0000bae0
        /*0560*/ 	.word	0x00000007
        /*0564*/ 	.word	0x00020228
        /*0568*/ 	.short	0x010a
        /*056a*/ 	.byte	0x3f
	.zero		1


	//----- nvinfo : EIATTR_NUM_MBARRIERS
	.align		4
.L_38:
        /*056c*/ 	.byte	0x03, 0x38
        /*056e*/ 	.short	0x001f


	//----- nvinfo : EIATTR_EXIT_INSTR_OFFSETS
	.align		4
        /*0570*/ 	.byte	0x04, 0x1c
        /*0572*/ 	.short	(.L_40 - .L_39)


	//   ....[0]....
.L_39:
        /*0574*/ 	.word	0x00000b20


	//   ....[1]....
        /*0578*/ 	.word	0x00000b90


	//   ....[2]....
        /*057c*/ 	.word	0x000095b0


	//   ....[3]....
        /*0580*/ 	.word	0x00009610


	//   ....[4]....
        /*0584*/ 	.word	0x00009640


	//   ....[5]....
        /*0588*/ 	.word	0x0000a180


	//   ....[6]....
        /*058c*/ 	.word	0x0000a1b0


	//   ....[7]....
        /*0590*/ 	.word	0x0000b500


	//----- nvinfo : EIATTR_MAX_THREADS
	.align		4
.L_40:
        /*0594*/ 	.byte	0x04, 0x05
        /*0596*/ 	.short	(.L_42 - .L_41)
.L_41:
        /*0598*/ 	.word	0x00000180
        /*059c*/ 	.word	0x00000001
        /*05a0*/ 	.word	0x00000001


	//----- nvinfo : EIATTR_CRS_STACK_SIZE
	.align		4
.L_42:
        /*05a4*/ 	.byte	0x04, 0x1e
        /*05a6*/ 	.short	(.L_44 - .L_43)
.L_43:
        /*05a8*/ 	.word	0x00000000


	//----- nvinfo : EIATTR_CBANK_PARAM_SIZE
	.align		4
.L_44:
        /*05ac*/ 	.byte	0x03, 0x19
        /*05ae*/ 	.short	0x0870


	//----- nvinfo : EIATTR_PARAM_CBANK
	.align		4
        /*05b0*/ 	.byte	0x04, 0x0a
        /*05b2*/ 	.short	(.L_46 - .L_45)
	.align		4
.L_45:
        /*05b4*/ 	.word	index@(.nv.constant0._ZN7cutlass13device_kernelINS_4fmha6kernel28FmhaKernelTmaWarpSpecializedINS1_10collective30FmhaMainloopTmaWarpSpecializedINS_10bfloat16_tEffN4cute5tupleIJNS7_1CILi128EEESA_NS9_ILi80EEEEEENS8_IJiNS9_ILi1EEENS8_IJiiEEEEEESF_SF_NS4_13DefaultFusionEJNS2_6OptionILNS2_3TagE0ENS9_ILb1EEEEENSH_ILSI_2ESJ_EEEEENS4_15FmhaFwdEpilogueIS6_fNS8_IJNS9_ILi64EEESB_SA_EEEEENS2_23PersistentTileSchedulerEJSK_SL_EEEEEvNT_6ParamsE)
        /*05b8*/ 	.short	0x0210
        /*05ba*/ 	.short	0x0870


	//----- nvinfo : EIATTR_SW_WAR
	.align		4
.L_46:
        /*05bc*/ 	.byte	0x04, 0x36
        /*05be*/ 	.short	(.L_48 - .L_47)
.L_47:
        /*05c0*/ 	.word	0x00000008
.L_48:


//--------------------- .nv.callgraph             --------------------------
	.section	.nv.callgraph,"",@"SHT_CUDA_CALLGRAPH"
	.align	4
	.sectionentsize	8
	.align		4
        /*0000*/ 	.word	0x00000000
	.align		4
        /*0004*/ 	.word	0xffffffff
	.align		4
        /*0008*/ 	.word	index@(_ZN7cutlass13device_kernelINS_4fmha6kernel28FmhaKernelTmaWarpSpecializedINS1_10collective30FmhaMainloopTmaWarpSpecializedINS_10bfloat16_tEffN4cute5tupleIJNS7_1CILi128EEESA_NS9_ILi80EEEEEENS8_IJiNS9_ILi1EEENS8_IJiiEEEEEESF_SF_NS4_13DefaultFusionEJNS2_6OptionILNS2_3TagE0ENS9_ILb1EEEEENSH_ILSI_2ESJ_EEEEENS4_15FmhaFwdEpilogueIS6_fNS8_IJNS9_ILi64EEESB_SA_EEEEENS2_23PersistentTileSchedulerEJSK_SL_EEEEEvNT_6ParamsE)
	.align		4
        /*000c*/ 	.word	index@(__assertfail)
	.align		4
        /*0010*/ 	.word	0x00000000
	.align		4
        /*0014*/ 	.word	0xfffffffe
	.align		4
        /*0018*/ 	.word	0x00000000
	.align		4
        /*001c*/ 	.word	0xfffffffd
	.align		4
        /*0020*/ 	.word	0x00000000
	.align		4
        /*0024*/ 	.word	0xfffffffc


//--------------------- .nv.constant4             --------------------------
	.section	.nv.constant4,"a",@progbits
	.align	8
	.align		8
.nv.constant4:
        /*0000*/ 	.dword	__assertfail
	.align		8
        /*0008*/ 	.dword	__unnamed_1
	.align		8
        /*0010*/ 	.dword	__unnamed_2
	.align		8
        /*0018*/ 	.dword	_ZN39_INTERNAL_784367a7_4_k_cu_988a5b95_31714cuda3std3__45__cpo5beginE
	.align		8
        /*0020*/ 	.dword	_ZN39_INTERNAL_784367a7_4_k_cu_988a5b95_31714cuda3std3__45__cpo3endE
	.align		8
        /*0028*/ 	.dword	_ZN39_INTERNAL_784367a7_4_k_cu_988a5b95_31714cuda3std3__45__cpo6cbeginE
	.align		8
        /*0030*/ 	.dword	_ZN39_INTERNAL_784367a7_4_k_cu_988a5b95_31714cuda3std3__45__cpo4cendE
	.align		8
        /*0038*/ 	.dword	_ZN39_INTERNAL_784367a7_4_k_cu_988a5b95_31714cuda3std3__441_GLOBAL__N__784367a7_4_k_cu_988a5b95_31716ignoreE
	.align		8
        /*0040*/ 	.dword	_ZN39_INTERNAL_784367a7_4_k_cu_988a5b95_31714cuda3std3__419piecewise_constructE
	.align		8
        /*0048*/ 	.dword	_ZN39_INTERNAL_784367a7_4_k_cu_988a5b95_31714cuda3std3__48in_placeE
	.align		8
        /*0050*/ 	.dword	_ZN39_INTERNAL_784367a7_4_k_cu_988a5b95_31714cuda3std6ranges3__45__cpo4swapE
	.align		8
        /*0058*/ 	.dword	_ZN39_INTERNAL_784367a7_4_k_cu_988a5b95_31714cuda3std6ranges3__45__cpo9iter_moveE
	.align		8
        /*0060*/ 	.dword	_ZN39_INTERNAL_784367a7_4_k_cu_988a5b95_31714cute7productE
	.align		8
        /*0068*/ 	.dword	_ZN39_INTERNAL_784367a7_4_k_cu_988a5b95_31714cute1_E
	.align		8
        /*0070*/ 	.dword	$str$24
	.align		8
        /*0078*/ 	.dword	$str$25


//--------------------- .text._ZN7cutlass13device_kernelINS_4fmha6kernel28FmhaKernelTmaWarpSpecializedINS1_10collective30FmhaMainloopTmaWarpSpecializedINS_10bfloat16_tEffN4cute5tupleIJNS7_1CILi128EEESA_NS9_ILi80EEEEEENS8_IJiNS9_ILi1EEENS8_IJiiEEEEEESF_SF_NS4_13DefaultFusionEJNS2_6OptionILNS2_3TagE0ENS9_ILb1EEEEENSH_ILSI_2ESJ_EEEEENS4_15FmhaFwdEpilogueIS6_fNS8_IJNS9_ILi64EEESB_SA_EEEEENS2_23PersistentTileSchedulerEJSK_SL_EEEEEvNT_6ParamsE --------------------------
	.section	.text._ZN7cutlass13device_kernelINS_4fmha6kernel28FmhaKernelTmaWarpSpecializedINS1_10collective30FmhaMainloopTmaWarpSpecializedINS_10bfloat16_tEffN4cute5tupleIJNS7_1CILi128EEESA_NS9_ILi80EEEEEENS8_IJiNS9_ILi1EEENS8_IJiiEEEEEESF_SF_NS4_13DefaultFusionEJNS2_6OptionILNS2_3TagE0ENS9_ILb1EEEEENSH_ILSI_2ESJ_EEEEENS4_15FmhaFwdEpilogueIS6_fNS8_IJNS9_ILi64EEESB_SA_EEEEENS2_23PersistentTileSchedulerEJSK_SL_EEEEEvNT_6ParamsE,"ax",@progbits
	.align	128
.text._ZN7cutlass13device_kernelINS_4fmha6kernel28FmhaKernelTmaWarpSpecializedINS1_10collective30FmhaMainloopTmaWarpSpecializedINS_10bfloat16_tEffN4cute5tupleIJNS7_1CILi128EEESA_NS9_ILi80EEEEEENS8_IJiNS9_ILi1EEENS8_IJiiEEEEEESF_SF_NS4_13DefaultFusionEJNS2_6OptionILNS2_3TagE0ENS9_ILb1EEEEENSH_ILSI_2ESJ_EEEEENS4_15FmhaFwdEpilogueIS6_fNS8_IJNS9_ILi64EEESB_SA_EEEEENS2_23PersistentTileSchedulerEJSK_SL_EEEEEvNT_6ParamsE:
        .type           _ZN7cutlass13device_kernelINS_4fmha6kernel28FmhaKernelTmaWarpSpecializedINS1_10collective30FmhaMainloopTmaWarpSpecializedINS_10bfloat16_tEffN4cute5tupleIJNS7_1CILi128EEESA_NS9_ILi80EEEEEENS8_IJiNS9_ILi1EEENS8_IJiiEEEEEESF_SF_NS4_13DefaultFusionEJNS2_6OptionILNS2_3TagE0ENS9_ILb1EEEEENSH_ILSI_2ESJ_EEEEENS4_15FmhaFwdEpilogueIS6_fNS8_IJNS9_ILi64EEESB_SA_EEEEENS2_23PersistentTileSchedulerEJSK_SL_EEEEEvNT_6ParamsE,@function
        .size           _ZN7cutlass13device_kernelINS_4fmha6kernel28FmhaKernelTmaWarpSpecializedINS1_10collective30FmhaMainloopTmaWarpSpecializedINS_10bfloat16_tEffN4cute5tupleIJNS7_1CILi128EEESA_NS9_ILi80EEEEEENS8_IJiNS9_ILi1EEENS8_IJiiEEEEEESF_SF_NS4_13DefaultFusionEJNS2_6OptionILNS2_3TagE0ENS9_ILb1EEEEENSH_ILSI_2ESJ_EEEEENS4_15FmhaFwdEpilogueIS6_fNS8_IJNS9_ILi64EEESB_SA_EEEEENS2_23PersistentTileSchedulerEJSK_SL_EEEEEvNT_6ParamsE,(.L_x_138 - _ZN7cutlass13device_kernelINS_4fmha6kernel28FmhaKernelTmaWarpSpecializedINS1_10collective30FmhaMainloopTmaWarpSpecializedINS_10bfloat16_tEffN4cute5tupleIJNS7_1CILi128EEESA_NS9_ILi80EEEEEENS8_IJiNS9_ILi1EEENS8_IJiiEEEEEESF_SF_NS4_13DefaultFusionEJNS2_6OptionILNS2_3TagE0ENS9_ILb1EEEEENSH_ILSI_2ESJ_EEEEENS4_15FmhaFwdEpilogueIS6_fNS8_IJNS9_ILi64EEESB_SA_EEEEENS2_23PersistentTileSchedulerEJSK_SL_EEEEEvNT_6ParamsE)
        .other          _ZN7cutlass13device_kernelINS_4fmha6kernel28FmhaKernelTmaWarpSpecializedINS1_10collective30FmhaMainloopTmaWarpSpecializedINS_10bfloat16_tEffN4cute5tupleIJNS7_1CILi128EEESA_NS9_ILi80EEEEEENS8_IJiNS9_ILi1EEENS8_IJiiEEEEEESF_SF_NS4_13DefaultFusionEJNS2_6OptionILNS2_3TagE0ENS9_ILb1EEEEENSH_ILSI_2ESJ_EEEEENS4_15FmhaFwdEpilogueIS6_fNS8_IJNS9_ILi64EEESB_SA_EEEEENS2_23PersistentTileSchedulerEJSK_SL_EEEEEvNT_6ParamsE,@"STO_CUDA_ENTRY STV_DEFAULT"
_ZN7cutlass13device_kernelINS_4fmha6kernel28FmhaKernelTmaWarpSpecializedINS1_10collective30FmhaMainloopTmaWarpSpecializedINS_10bfloat16_tEffN4cute5tupleIJNS7_1CILi128EEESA_NS9_ILi80EEEEEENS8_IJiNS9_ILi1EEENS8_IJiiEEEEEESF_SF_NS4_13DefaultFusionEJNS2_6OptionILNS2_3TagE0ENS9_ILb1EEEEENSH_ILSI_2ESJ_EEEEENS4_15FmhaFwdEpilogueIS6_fNS8_IJNS9_ILi64EEESB_SA_EEEEENS2_23PersistentTileSchedulerEJSK_SL_EEEEEvNT_6ParamsE:
[----:B------:R-:W1:Y:S01]  /*0000*/  LDC R1, c[0x0][0x28] ;  /* 0x00000a00ff017b82 */ /* 0x000e620000000800 */
[----:B------:R-:W2:Y:S07]  /*0010*/  S2R R2, SR_TID.X ;  /* 0x0000000000027919 */ /* 0x000eae0000002100 */
[----:B------:R-:W3:Y:S01]  /*0020*/  S2UR UR6, SR_CTAID.X ;  /* 0x00000000000679c3 */ /* 0x000ee20000002500 */
[----:B------:R-:W-:Y:S01]  /*0030*/  ELECT P1, URZ, PT ;  /* 0x00000000003f782f */ /* 0x000fe20003820000 */
[----:B------:R-:W-:Y:S01]  /*0040*/  BSSY B0, `(.L_x_0) ;  /* 0x0000018000007945 */ /* 0x000fe20003800000 */
[----:B---3--:R-:W-:-:S02]  /*0050*/  MOV R17, UR6 ;  /* 0x0000000600117c02 */ /* 0x008fc40008000f00 */
[----:B--2---:R-:W-:-:S05]  /*0060*/  SHF.R.U32.HI R0, RZ, 0x5, R2 ;  /* 0x00000005ff007819 */ /* 0x004fca0000011602 */
[----:B------:R-:W2:Y:S02]  /*0070*/  SHFL.IDX PT, R3, R0, RZ, 0x1f ;  /* 0x00001fff00037589 */ /* 0x000ea400000e0000 */
[----:B--2---:R-:W-:Y:S02]  /*0080*/  R2UR UR4, R3 ;  /* 0x00000000030472ca */ /* 0x004fe400000e0000 */
[----:B------:R-:W-:-:S06]  /*0090*/  SHF.R.U32.HI R3, RZ, 0x7, R2 ;  /* 0x00000007ff037819 */ /* 0x000fcc0000011602 */
[----:B------:R-:W2:Y:S05]  /*00a0*/  SHFL.IDX PT, R3, R3, RZ, 0x1f ;  /* 0x00001fff03037589 */ /* 0x000eaa00000e0000 */
[----:B------:R-:W-:Y:S02]  /*00b0*/  USHF.R.S32.HI UR5, URZ, 0x1f, UR4 ;  /* 0x0000001f3f057899 */ /* 0x000fe40008011404 */
[----:B------:R-:W-:Y:S02]  /*00c0*/  ISETP.EQ.AND P2, PT, RZ, UR4, P1 ;  /* 0x00000004ff007c0c */ /* 0x000fe40008f42270 */
[----:B------:R-:W-:-:S04]  /*00d0*/  ULEA.HI UR5, UR5, UR4, URZ, 0x2 ;  /* 0x0000000405057291 */ /* 0x000fc8000f8f103f */
[----:B------:R-:W-:-:S04]  /*00e0*/  ULOP3.LUT UR5, UR5, 0xfffffffc, URZ, 0xc0, !UPT ;  /* 0xfffffffc05057892 */ /* 0x000fc8000f8ec03f */
[----:B------:R-:W-:-:S03]  /*00f0*/  UIADD3 UR5, UR4, -UR5, URZ ;  /* 0x8000000504057290 */ /* 0x000fc6000fffe03f */
[----:B-1----:R-:W-:Y:S09]  /*0100*/  @!P2 BRA `(.L_x_1) ;  /* 0x00000000002ca947 */ /* 0x002ff20003800000 */
[----:B------:R-:W-:Y:S02]  /*0110*/  ULDC.64 UR6, c[0x0][0x198] ;  /* 0x0000660000067ab9 */ /* 0x000fe40000000a00 */
[----:B------:R-:W-:Y:S02]  /*0120*/  UIADD3 UR8, UP0, UR6, 0xf0, URZ ;  /* 0x000000f006087890 */ /* 0x000fe4000ff1e03f */
[----:B------:R-:W-:Y:S02]  /*0130*/  UIADD3 UR10, UP1, UR6, 0x1f0, URZ ;  /* 0x000001f0060a7890 */ /* 0x000fe4000ff3e03f */
[----:B------:R-:W-:Y:S02]  /*0140*/  UIADD3 UR6, UP2, UR6, 0x2f0, URZ ;  /* 0x000002f006067890 */ /* 0x000fe4000ff5e03f */
[----:B------:R-:W-:Y:S02]  /*0150*/  UIADD3.X UR9, URZ, UR7, URZ, UP0, !UPT ;  /* 0x000000073f097290 */ /* 0x000fe400087fe43f */
[----:B------:R-:W-:-:S02]  /*0160*/  UIADD3.X UR11, URZ, UR7, URZ, UP1, !UPT ;  /* 0x000000073f0b7290 */ /* 0x000fc40008ffe43f */
[----:B------:R-:W-:-:S05]  /*0170*/  UIADD3.X UR7, URZ, UR7, URZ, UP2, !UPT ;  /* 0x000000073f077290 */ /* 0x000fca00097fe43f */
[----:B------:R1:W-:Y:S02]  /*0180*/  UTMACCTL.PF [UR8] ;  /* 0x00000000080079b9 */ /* 0x0003e40008040000 */
[----:B------:R1:W-:Y:S02]  /*0190*/  UTMACCTL.PF [UR10] ;  /* 0x000000000a0079b9 */ /* 0x0003e40008040000 */
[----:B------:R1:W-:Y:S02]  /*01a0*/  UTMACCTL.PF [UR6] ;  /* 0x00000000060079b9 */ /* 0x0003e40008040000 */
[----:B-1----:R-:W-:Y:S01]  /*01b0*/  NOP ;  /* 0x0000000000007918 */ /* 0x002fe20000000000 */
.L_x_1:
[----:B------:R-:W-:Y:S05]  /*01c0*/  BSYNC B0 ;  /* 0x0000000000007941 */ /* 0x000fea0003800000 */
.L_x_0:
[----:B------:R-:W1:Y:S01]  /*01d0*/  SHFL.IDX PT, R4, R0, RZ, 0x1f ;  /* 0x00001fff00047589 */ /* 0x000e6200000e0000 */
[----:B--2---:R-:W-:Y:S01]  /*01e0*/  R2UR UR50, R3 ;  /* 0x00000000033272ca */ /* 0x004fe200000e0000 */
[----:B------:R-:W-:Y:S02]  /*01f0*/  UISETP.NE.AND UP0, UPT, UR5, 0x1, UPT ;  /* 0x000000010500788c */ /* 0x000fe4000bf05270 */
[----:B------:R-:W-:-:S10]  /*0200*/  UISETP.NE.AND UP1, UPT, UR5, 0x2, UPT ;  /* 0x000000020500788c */ /* 0x000fd4000bf25270 */
[----:B------:R-:W-:Y:S02]  /*0210*/  UIADD3 UR10, UR50, -0x1, URZ ;  /* 0xffffffff320a7890 */ /* 0x000fe4000fffe03f */
[----:B------:R-:W-:Y:S02]  /*0220*/  UISETP.EQ.AND UP2, UPT, UR50, URZ, !UP0 ;  /* 0x0000003f3200728c */ /* 0x000fe4000c742270 */
[----:B------:R-:W-:Y:S02]  /*0230*/  UISETP.EQ.AND UP3, UPT, UR50, URZ, !UP1 ;  /* 0x0000003f3200728c */ /* 0x000fe4000cf62270 */
[----:B------:R-:W-:Y:S02]  /*0240*/  UISETP.GE.U32.AND UP4, UPT, UR10, 0x4, UPT ;  /* 0x000000040a00788c */ /* 0x000fe4000bf86070 */
[----:B------:R-:W-:Y:S01]  /*0250*/  USEL UR49, URZ, 0x1, !UP2 ;  /* 0x000000013f317887 */ /* 0x000fe2000d000000 */
[----:B-1----:R-:W-:Y:S01]  /*0260*/  ISETP.NE.AND P0, PT, R4, RZ, PT ;  /* 0x000000ff0400720c */ /* 0x002fe20003f05270 */
[----:B------:R-:W-:Y:S01]  /*0270*/  USEL UR48, URZ, 0x1, !UP3 ;  /* 0x000000013f307887 */ /* 0x000fe2000d800000 */
[----:B------:R-:W-:Y:S01]  /*0280*/  MOV R4, UR5 ;  /* 0x0000000500047c02 */ /* 0x000fe20008000f00 */
[----:B------:R-:W-:-:S02]  /*0290*/  USEL UR49, UR49, 0x2, UP4 ;  /* 0x0000000231317887 */ /* 0x000fc4000a000000 */
[----:B------:R-:W-:-:S08]  /*02a0*/  USEL UR48, UR48, 0x2, UP4 ;  /* 0x0000000230307887 */ /* 0x000fd0000a000000 */
[----:B------:R-:W-:Y:S05]  /*02b0*/  @P0 BRA `(.L_x_2) ;  /* 0x0000000000480947 */ /* 0x000fea0003800000 */
[----:B------:R-:W1:Y:S01]  /*02c0*/  S2UR UR8, SR_CgaCtaId ;  /* 0x00000000000879c3 */ /* 0x000e620000008800 */
[----:B------:R-:W-:Y:S01]  /*02d0*/  UMOV UR4, 0x400 ;  /* 0x0000040000047882 */ /* 0x000fe20000000000 */
[----:B------:R-:W-:Y:S01]  /*02e0*/  UMOV UR5, 0x1 ;  /* 0x0000000100057882 */ /* 0x000fe20000000000 */
[----:B------:R-:W-:Y:S01]  /*02f0*/  UMOV UR6, 0x80 ;  /* 0x0000008000067882 */ /* 0x000fe20000000000 */
[----:B------:R-:W-:Y:S01]  /*0300*/  ELECT P0, URZ, PT ;  /* 0x00000000003f782f */ /* 0x000fe20003800000 */
[----:B------:R-:W-:-:S04]  /*0310*/  UIADD3 UR6, -UR6, 0x100000, URZ ;  /* 0x0010000006067890 */ /* 0x000fc8000fffe13f */
[----:B------:R-:W-:Y:S02]  /*0320*/  USHF.L.U32 UR7, UR6, 0xb, URZ ;  /* 0x0000000b06077899 */ /* 0x000fe4000800063f */
[----:B------:R-:W-:Y:S02]  /*0330*/  USHF.L.U32 UR6, UR6, 0x1, URZ ;  /* 0x0000000106067899 */ /* 0x000fe4000800063f */
[----:B-1----:R-:W-:Y:S02]  /*0340*/  ULEA UR8, UR8, UR4, 0x18 ;  /* 0x0000000408087291 */ /* 0x002fe4000f8ec03f */
[----:B------:R-:W-:-:S04]  /*0350*/  UIADD3 UR4, -UR5, 0x100000, URZ ;  /* 0x0010000005047890 */ /* 0x000fc8000fffe13f */
[----:B------:R-:W-:Y:S02]  /*0360*/  USHF.L.U32 UR5, UR4, 0xb, URZ ;  /* 0x0000000b04057899 */ /* 0x000fe4000800063f */
[----:B------:R-:W-:Y:S01]  /*0370*/  USHF.L.U32 UR4, UR4, 0x1, URZ ;  /* 0x0000000104047899 */ /* 0x000fe2000800063f */
[----:B------:R-:W1:Y:S11]  /*0380*/  FENCE.VIEW.ASYNC.S ;  /* 0x00000000000073c6 */ /* 0x000e760000000000 */
[----:B-1----:R1:W2:Y:S01]  /*0390*/  SYNCS.EXCH.64 URZ, [UR8+0x20250], UR4 ;  /* 0x02025004083f75b2 */ /* 0x0022a20008000100 */
[----:B------:R1:W3:Y:S01]  /*03a0*/  SYNCS.EXCH.64 URZ, [UR8+0x20260], UR6 ;  /* 0x02026006083f75b2 */ /* 0x0002e20008000100 */
[----:B------:R1:W4:Y:S01]  /*03b0*/  SYNCS.EXCH.64 URZ, [UR8+0x20258], UR4 ;  /* 0x02025804083f75b2 */ /* 0x0003220008000100 */
[----:B------:R1:W1:Y:S01]  /*03c0*/  SYNCS.EXCH.64 URZ, [UR8+0x20268], UR6 ;  /* 0x02026806083f75b2 */ /* 0x0002620008000100 */
[----:B------:R-:W-:Y:S01]  /*03d0*/  NOP ;  /* 0x0000000000007918 */ /* 0x000fe20000000000 */
.L_x_2:
[----:B------:R-:W5:Y:S01]  /*03e0*/  SHFL.IDX PT, R3, R0, RZ, 0x1f ;  /* 0x00001fff00037589 */ /* 0x000f6200000e0000 */
[----:B------:R-:W-:Y:S01]  /*03f0*/  NOP ;  /* 0x0000000000007918 */ /* 0x000fe20000000000 */
[----:B-----5:R-:W-:-:S13]  /*0400*/  ISETP.NE.AND P0, PT, R3, RZ, PT ;  /* 0x000000ff0300720c */ /* 0x020fda0003f05270 */
[----:B------:R-:W-:Y:S05]  /*0410*/  @P0 BRA `(.L_x_3) ;  /* 0x0000000000600947 */ /* 0x000fea0003800000 */
[----:B-1----:R-:W1:Y:S01]  /*0420*/  S2UR UR5, SR_CgaCtaId ;  /* 0x00000000000579c3 */ /* 0x002e620000008800 */
[----:B------:R-:W-:Y:S01]  /*0430*/  UMOV UR4, 0x400 ;  /* 0x0000040000047882 */ /* 0x000fe20000000000 */
[----:B------:R-:W-:Y:S01]  /*0440*/  UMOV UR6, 0x1 ;  /* 0x0000000100067882 */ /* 0x000fe20000000000 */
[----:B------:R-:W-:Y:S01]  /*0450*/  UMOV UR9, 0x100 ;  /* 0x0000010000097882 */ /* 0x000fe20000000000 */
[----:B------:R-:W-:-:S04]  /*0460*/  UIADD3 UR6, -UR6, 0x100000, URZ ;  /* 0x0010000006067890 */ /* 0x000fc8000fffe13f */
[----:B------:R-:W-:Y:S02]  /*0470*/  USHF.L.U32 UR7, UR6, 0xb, URZ ;  /* 0x0000000b06077899 */ /* 0x000fe4000800063f */
[----:B------:R-:W-:Y:S01]  /*0480*/  USHF.L.U32 UR6, UR6, 0x1, URZ ;  /* 0x0000000106067899 */ /* 0x000fe2000800063f */
[----:B------:R-:W-:Y:S01]  /*0490*/  ELECT P0, URZ, PT ;  /* 0x00000000003f782f */ /* 0x000fe20003800000 */
[----:B-1----:R-:W-:Y:S02]  /*04a0*/  ULEA UR8, UR5, UR4, 0x18 ;  /* 0x0000000405087291 */ /* 0x002fe4000f8ec03f */
[----:B------:R-:W-:-:S04]  /*04b0*/  UIADD3 UR4, -UR9, 0x100000, URZ ;  /* 0x0010000009047890 */ /* 0x000fc8000fffe13f */
[----:B------:R-:W-:Y:S02]  /*04c0*/  USHF.L.U32 UR5, UR4, 0xb, URZ ;  /* 0x0000000b04057899 */ /* 0x000fe4000800063f */
[----:B------:R-:W-:Y:S01]  /*04d0*/  USHF.L.U32 UR4, UR4, 0x1, URZ ;  /* 0x0000000104047899 */ /* 0x000fe2000800063f */
[----:B------:R-:W1:Y:S03]  /*04e0*/  FENCE.VIEW.ASYNC.S ;  /* 0x00000000000073c6 */ /* 0x000e660000000000 */
[----:B-1----:R1:W1:Y:S08]  /*04f0*/  SYNCS.EXCH.64 URZ, [UR8+0x20200], UR6 ;  /* 0x02020006083f75b2 */ /* 0x0022700008000100 */
[----:B------:R1:W1:Y:S01]  /*0500*/  SYNCS.EXCH.64 URZ, [UR8+0x20228], UR4 ;  /* 0x02022804083f75b2 */ /* 0x0002620008000100 */
        /* <DEDUP_REMOVED lines=8> */
[----:B------:R-:W-:Y:S01]  /*0590*/  NOP ;  /* 0x0000000000007918 */ /* 0x000fe20000000000 */
.L_x_3:
        /* <DEDUP_REMOVED lines=21> */
[----:B------:R-:W-:Y:S01]  /*06f0*/  NOP ;  /* 0x0000000000007918 */ /* 0x000fe20000000000 */
.L_x_4:
[----:B------:R-:W5:Y:S01]  /*0700*/  SHFL.IDX PT, R3, R0, RZ, 0x1f ;  /* 0x00001fff00037589 */ /* 0x000f6200000e0000 */
[----:B------:R-:W-:Y:S01]  /*0710*/  ELECT P0, URZ, PT ;  /* 0x00000000003f782f */ /* 0x000fe20003800000 */
[----:B------:R-:W-:Y:S01]  /*0720*/  NOP ;  /* 0x0000000000007918 */ /* 0x000fe20000000000 */
[----:B-1----:R-:W-:Y:S02]  /*0730*/  UMOV UR4, 0x80 ;  /* 0x0000008000047882 */ /* 0x002fe40000000000 */
[C---:B-----5:R-:W-:Y:S02]  /*0740*/  ISETP.NE.OR P0, PT, R3.reuse, RZ, !P0 ;  /* 0x000000ff0300720c */ /* 0x060fe40004705670 */
[----:B------:R-:W-:-:S11]  /*0750*/  ISETP.NE.AND P3, PT, R3, RZ, PT ;  /* 0x000000ff0300720c */ /* 0x000fd60003f65270 */
[----:B------:R-:W-:Y:S01]  /*0760*/  VOTEU.ALL UP2, P0 ;  /* 0x00000000003f7886 */ /* 0x000fe20000040000 */
[----:B------:R-:W-:Y:S01]  /*0770*/  VOTEU.ALL UP3, P0 ;  /* 0x00000000003f7886 */ /* 0x000fe20000060000 */
[----:B------:R-:W-:Y:S01]  /*0780*/  VOTEU.ALL UP4, P0 ;  /* 0x00000000003f7886 */ /* 0x000fe20000080000 */
[----:B------:R-:W-:Y:S02]  /*0790*/  VOTEU.ALL UP5, P0 ;  /* 0x00000000003f7886 */ /* 0x000fe400000a0000 */
[----:B------:R-:W1:Y:S01]  /*07a0*/  @!UP2 S2UR UR7, SR_CgaCtaId ;  /* 0x000000000007a9c3 */ /* 0x000e620000008800 */
[----:B------:R-:W-:Y:S01]  /*07b0*/  @!UP2 UMOV UR6, 0x400 ;  /* 0x000004000006a882 */ /* 0x000fe20000000000 */
[----:B------:R-:W-:-:S04]  /*07c0*/  @!UP2 UIADD3 UR4, -UR4, 0x100000, URZ ;  /* 0x001000000404a890 */ /* 0x000fc8000fffe13f */
[----:B------:R-:W-:Y:S02]  /*07d0*/  @!UP2 USHF.L.U32 UR5, UR4, 0xb, URZ ;  /* 0x0000000b0405a899 */ /* 0x000fe4000800063f */
[----:B------:R-:W-:Y:S02]  /*07e0*/  @!UP2 USHF.L.U32 UR4, UR4, 0x1, URZ ;  /* 0x000000010404a899 */ /* 0x000fe4000800063f */
[----:B-1----:R-:W-:Y:S01]  /*07f0*/  @!UP2 ULEA UR6, UR7, UR6, 0x18 ;  /* 0x000000060706a291 */ /* 0x002fe2000f8ec03f */
[----:B------:R-:W-:Y:S01]  /*0800*/  VOTEU.ALL UP2, P0 ;  /* 0x00000000003f7886 */ /* 0x000fe20000040000 */
[----:B------:R-:W1:Y:S10]  /*0810*/  FENCE.VIEW.ASYNC.S ;  /* 0x00000000000073c6 */ /* 0x000e740000000000 */
[----:B-1----:R1:W1:Y:S01]  /*0820*/  @!UP2 SYNCS.EXCH.64 URZ, [UR6+0x20290], UR4 ;  /* 0x02029004063fa5b2 */ /* 0x0022620008000100 */
[----:B------:R1:W1:Y:S01]  /*0830*/  @!UP3 SYNCS.EXCH.64 URZ, [UR6+0x20298], UR4 ;  /* 0x02029804063fb5b2 */ /* 0x0002620008000100 */
[----:B------:R1:W1:Y:S01]  /*0840*/  @!UP4 SYNCS.EXCH.64 URZ, [UR6+0x202a0], UR4 ;  /* 0x0202a004063fc5b2 */ /* 0x0002620008000100 */
[----:B------:R1:W1:Y:S01]  /*0850*/  @!UP5 SYNCS.EXCH.64 URZ, [UR6+0x202a8], UR4 ;  /* 0x0202a804063fd5b2 */ /* 0x0002620008000100 */
[----:B------:R-:W-:Y:S01]  /*0860*/  NOP ;  /* 0x0000000000007918 */ /* 0x000fe20000000000 */
[----:B------:R-:W-:Y:S05]  /*0870*/  @P3 BRA `(.L_x_5) ;  /* 0x0000000000583947 */ /* 0x000fea0003800000 */
[----:B-1----:R-:W1:Y:S01]  /*0880*/  S2UR UR5, SR_CgaCtaId ;  /* 0x00000000000579c3 */ /* 0x002e620000008800 */
[----:B------:R-:W-:Y:S01]  /*0890*/  UMOV UR4, 0x400 ;  /* 0x0000040000047882 */ /* 0x000fe20000000000 */
[----:B------:R-:W-:Y:S01]  /*08a0*/  UMOV UR6, 0x20 ;  /* 0x0000002000067882 */ /* 0x000fe20000000000 */
[----:B------:R-:W-:Y:S01]  /*08b0*/  UMOV UR7, 0x80 ;  /* 0x0000008000077882 */ /* 0x000fe20000000000 */
[----:B------:R-:W-:Y:S01]  /*08c0*/  ELECT P0, URZ, PT ;  /* 0x00000000003f782f */ /* 0x000fe20003800000 */
[----:B-1----:R-:W-:Y:S02]  /*08d0*/  ULEA UR8, UR5, UR4, 0x18 ;  /* 0x0000000405087291 */ /* 0x002fe4000f8ec03f */
[----:B------:R-:W-:-:S04]  /*08e0*/  UIADD3 UR4, -UR6, 0x100000, URZ ;  /* 0x0010000006047890 */ /* 0x000fc8000fffe13f */
[----:B------:R-:W-:Y:S02]  /*08f0*/  USHF.L.U32 UR5, UR4, 0xb, URZ ;  /* 0x0000000b04057899 */ /* 0x000fe4000800063f */
[----:B------:R-:W-:Y:S02]  /*0900*/  USHF.L.U32 UR4, UR4, 0x1, URZ ;  /* 0x0000000104047899 */ /* 0x000fe4000800063f */
        /* <DEDUP_REMOVED lines=13> */
.L_x_5:
[----:B------:R-:W-:Y:S01]  /*09e0*/  VOTEU.ANY UP2, P2 ;  /* 0x00000000003f7886 */ /* 0x000fe20001040100 */
[----:B-1----:R-:W-:Y:S01]  /*09f0*/  UMOV UR4, 0x40 ;  /* 0x0000004000047882 */ /* 0x002fe20000000000 */
[----:B------:R-:W-:Y:S01]  /*0a00*/  ISETP.NE.AND P3, PT, RZ, UR50, PT ;  /* 0x00000032ff007c0c */ /* 0x000fe2000bf65270 */
[----:B------:R-:W-:Y:S01]  /*0a10*/  NOP ;  /* 0x0000000000007918 */ /* 0x000fe20000000000 */
[----:B------:R-:W-:Y:S01]  /*0a20*/  ISETP.EQ.AND P0, PT, R4, 0x2, P1 ;  /* 0x000000020400780c */ /* 0x000fe20000f02270 */
[----:B------:R-:W1:Y:S01]  /*0a30*/  @UP2 S2UR UR7, SR_CgaCtaId ;  /* 0x00000000000729c3 */ /* 0x000e620000008800 */
[----:B------:R-:W-:Y:S01]  /*0a40*/  @UP2 UMOV UR6, 0x400 ;  /* 0x0000040000062882 */ /* 0x000fe20000000000 */
[----:B------:R-:W-:-:S04]  /*0a50*/  @UP2 UIADD3 UR4, -UR4, 0x100000, URZ ;  /* 0x0010000004042890 */ /* 0x000fc8000fffe13f */
[----:B------:R-:W-:Y:S02]  /*0a60*/  @UP2 USHF.L.U32 UR5, UR4, 0xb, URZ ;  /* 0x0000000b04052899 */ /* 0x000fe4000800063f */
[----:B------:R-:W-:Y:S02]  /*0a70*/  @UP2 USHF.L.U32 UR4, UR4, 0x1, URZ ;  /* 0x0000000104042899 */ /* 0x000fe4000800063f */
[----:B-1----:R-:W-:Y:S01]  /*0a80*/  @UP2 ULEA UR6, UR7, UR6, 0x18 ;  /* 0x0000000607062291 */ /* 0x002fe2000f8ec03f */
[----:B------:R-:W-:Y:S01]  /*0a90*/  VOTEU.ANY UP2, P2 ;  /* 0x00000000003f7886 */ /* 0x000fe20001040100 */
[----:B------:R-:W-:Y:S01]  /*0aa0*/  ISETP.EQ.AND P2, PT, R4, 0x1, P1 ;  /* 0x000000010400780c */ /* 0x000fe20000f42270 */
[----:B------:R-:W1:Y:S09]  /*0ab0*/  FENCE.VIEW.ASYNC.S ;  /* 0x00000000000073c6 */ /* 0x000e720000000000 */
[----:B-1----:R1:W2:Y:S01]  /*0ac0*/  @UP2 SYNCS.EXCH.64 URZ, [UR6+0x202b0], UR4 ;  /* 0x0202b004063f25b2 */ /* 0x0022a20008000100 */
[----:B------:R-:W-:Y:S01]  /*0ad0*/  NOP ;  /* 0x0000000000007918 */ /* 0x000fe20000000000 */
[----:B--234-:R-:W-:Y:S06]  /*0ae0*/  BAR.SYNC.DEFER_BLOCKING 0x0 ;  /* 0x0000000000007b1d */ /* 0x01cfec0000010000 */
[----:B------:R-:W-:Y:S05]  /*0af0*/  @!P3 BRA `(.L_x_6) ;  /* 0x0000008800b0b947 */ /* 0x000fea0003800000 */
[----:B------:R-:W-:-:S06]  /*0b00*/  UISETP.GT.U32.AND UP0, UPT, UR10, 0x3, UPT ;  /* 0x000000030a00788c */ /* 0x000fcc000bf04070 */
[----:B------:R-:W-:-:S13]  /*0b10*/  PLOP3.LUT P0, PT, PT, PT, UP0, 0x80, 0x0 ;  /* 0x000000000000781c */ /* 0x000fda0003f0f008 */
[----:B-1----:R-:W-:Y:S05]  /*0b20*/  @P0 EXIT ;  /* 0x000000000000094d */ /* 0x002fea0003800000 */
.L_x_7:
[----:B------:R-:W-:-:S08]  /*0b30*/  NOP ;  /* 0x0000000000007918 */ /* 0x000fd00000000000 */
[----:B------:R-:W1:Y:S02]  /*0b40*/  USETMAXREG.TRY_ALLOC.CTAPOOL UP0, 0xf0 ;  /* 0x000000f0000079c8 */ /* 0x000e640008000600 */
[----:B-1----:R-:W-:-:S13]  /*0b50*/  PLOP3.LUT P0, PT, PT, PT, UP0, 0x80, 0x0 ;  /* 0x000000000000781c */ /* 0x002fda0003f0f008 */
[----:B------:R-:W-:Y:S05]  /*0b60*/  @!P0 BRA `(.L_x_7) ;  /* 0xfffffffc00f08947 */ /* 0x000fea000383ffff */
[----:B------:R-:W-:Y:S02]  /*0b70*/  ULDC UR4, c[0x0][0xa00] ;  /* 0x0002800000047ab9 */ /* 0x000fe40000000800 */
[----:B------:R-:W-:-:S13]  /*0b80*/  ISETP.GE.AND P0, PT, R17, UR4, PT ;  /* 0x0000000411007c0c */ /* 0x000fda000bf06270 */
[----:B------:R-:W-:Y:S05]  /*0b90*/  @P0 EXIT ;  /* 0x000000000000094d */ /* 0x000fea0003800000 */
[----:B------:R-:W1:Y:S01]  /*0ba0*/  S2UR UR4, SR_CgaCtaId ;  /* 0x00000000000479c3 */ /* 0x000e620000008800 */
[C---:B------:R-:W-:Y:S01]  /*0bb0*/  SHF.L.U32 R0, R2.reuse, 0x4, RZ ;  /* 0x0000000402007819 */ /* 0x040fe200000006ff */
[----:B------:R-:W-:Y:S01]  /*0bc0*/  UMOV UR36, 0x400 ;  /* 0x0000040000247882 */ /* 0x000fe20000000000 */
[----:B------:R-:W-:Y:S01]  /*0bd0*/  SHF.L.U32 R5, R2, 0x3, RZ ;  /* 0x0000000302057819 */ /* 0x000fe200000006ff */
[----:B------:R-:W-:Y:S01]  /*0be0*/  UISETP.NE.AND UP0, UPT, UR50, 0x1, UPT ;  /* 0x000000013200788c */ /* 0x000fe2000bf05270 */
[----:B------:R-:W-:Y:S01]  /*0bf0*/  SHF.R.U32.HI R4, RZ, 0x1, R2 ;  /* 0x00000001ff047819 */ /* 0x000fe20000011602 */
[----:B------:R-:W-:Y:S01]  /*0c00*/  ULOP3.LUT UR47, UR49, 0x1, URZ, 0xfc, !UPT ;  /* 0x00000001312f7892 */ /* 0x000fe2000f8efc3f */
[----:B------:R-:W-:Y:S01]  /*0c10*/  LOP3.LUT R3, R0, 0x40, RZ, 0xc0, !PT ;  /* 0x0000004000037812 */ /* 0x000fe200078ec0ff */
[----:B------:R-:W-:Y:S01]  /*0c20*/  ULDC.64 UR52, c[0x0][0x198] ;  /* 0x0000660000347ab9 */ /* 0x000fe20000000a00 */
[----:B------:R-:W-:Y:S01]  /*0c30*/  LOP3.LUT R5, R5, 0x300, RZ, 0xc0, !PT ;  /* 0x0000030005057812 */ /* 0x000fe200078ec0ff */
[----:B------:R-:W-:Y:S01]  /*0c40*/  UMOV UR45, URZ ;  /* 0x0000003f002d7c82 */ /* 0x000fe20008000000 */
[----:B------:R-:W-:Y:S01]  /*0c50*/  LOP3.LUT R3, R3, 0x8, R4, 0xf8, !PT ;  /* 0x0000000803037812 */ /* 0x000fe200078ef804 */
[----:B------:R-:W-:Y:S01]  /*0c60*/  UMOV UR39, URZ ;  /* 0x0000003f00277c82 */ /* 0x000fe20008000000 */
[----:B------:R-:W-:Y:S01]  /*0c70*/  SHF.L.U32 R4, R2, 0x1, RZ ;  /* 0x0000000102047819 */ /* 0x000fe200000006ff */
[----:B------:R-:W-:Y:S01]  /*0c80*/  UMOV UR51, URZ ;  /* 0x0000003f00337c82 */ /* 0x000fe20008000000 */
[----:B------:R-:W-:Y:S01]  /*0c90*/  LOP3.LUT R5, R5, 0x30, R0, 0xf8, !PT ;  /* 0x0000003005057812 */ /* 0x000fe200078ef800 */
[----:B------:R-:W-:Y:S01]  /*0ca0*/  ULDC.64 UR54, c[0x0][0x208] ;  /* 0x0000820000367ab9 */ /* 0x000fe20000000a00 */
[----:B------:R-:W-:-:S02]  /*0cb0*/  LOP3.LUT R3, R3, 0x8, R4, 0x78, !PT ;  /* 0x0000000803037812 */ /* 0x000fc400078e7804 */
[----:B------:R-:W-:Y:S02]  /*0cc0*/  LOP3.LUT R0, R5, 0x80, R0, 0xf8, !PT ;  /* 0x0000008005007812 */ /* 0x000fe400078ef800 */
[----:B------:R-:W-:Y:S02]  /*0cd0*/  LOP3.LUT R18, R2, 0x7f, RZ, 0xc0, !PT ;  /* 0x0000007f02127812 */ /* 0x000fe400078ec0ff */
[----:B------:R-:W-:Y:S01]  /*0ce0*/  LOP3.LUT R0, R0, R3, RZ, 0xfc, !PT ;  /* 0x0000000300007212 */ /* 0x000fe200078efcff */
[----:B-1----:R-:W-:Y:S01]  /*0cf0*/  ULEA UR36, UR4, UR36, 0x18 ;  /* 0x0000002404247291 */ /* 0x002fe2000f8ec03f */
[----:B------:R-:W-:Y:S01]  /*0d00*/  MOV R22, RZ ;  /* 0x000000ff00167202 */ /* 0x000fe20000000f00 */
[----:B------:R-:W-:Y:S01]  /*0d10*/  UP2UR UR4, UPR, URZ, 0x1 ;  /* 0x000000013f047883 */ /* 0x000fe20008000000 */
[----:B------:R-:W-:Y:S01]  /*0d20*/  IADD3 R18, R18, 0x1f, RZ ;  /* 0x0000001f12127810 */ /* 0x000fe20007ffe0ff */
[----:B------:R-:W-:Y:S02]  /*0d30*/  USEL UR4, URZ, 0x1, UP0 ;  /* 0x000000013f047887 */ /* 0x000fe40008000000 */
[----:B------:R-:W-:-:S04]  /*0d40*/  UIMAD UR46, UR50, 0x1100, UR36 ;  /* 0x00001100322e78a4 */ /* 0x000fc8000f8e0224 */
[----:B------:R-:W-:Y:S02]  /*0d50*/  IMAD.U32 R23, RZ, RZ, UR4 ;  /* 0x00000004ff177e24 */ /* 0x000fe4000f8e00ff */
[----:B------:R-:W-:-:S07]  /*0d60*/  LEA R16, R0, UR46, 0x1 ;  /* 0x0000002e00107c11 */ /* 0x000fce000f8e08ff */
.L_x_69:
[----:B------:R-:W-:Y:S01]  /*0d70*/  ULDC UR8, c[0x0][0xa04] ;  /* 0x0002810000087ab9 */ /* 0x000fe20000000800 */
[----:B------:R-:W-:Y:S01]  /*0d80*/  R2UR UR38, R17 ;  /* 0x00000000112672ca */ /* 0x000fe200000e0000 */
[----:B------:R-:W-:Y:S01]  /*0d90*/  UISETP.NE.AND UP0, UPT, UR8, 0x1, UPT ;  /* 0x000000010800788c */ /* 0x000fe2000bf05270 */
[----:B------:R-:W-:Y:S01]  /*0da0*/  ULDC UR4, c[0x0][0xa10] ;  /* 0x0002840000047ab9 */ /* 0x000fe20000000800 */
[----:B------:R-:W-:Y:S01]  /*0db0*/  ULDC UR44, c[0x0][0xa1c] ;  /* 0x00028700002c7ab9 */ /* 0x000fe20000000800 */
[----:B------:R-:W-:Y:S02]  /*0dc0*/  UISETP.NE.AND UP1, UPT, UR4, 0x1, UPT ;  /* 0x000000010400788c */ /* 0x000fe4000bf25270 */
[----:B------:R-:W-:-:S06]  /*0dd0*/  UISETP.NE.AND UP2, UPT, UR50, 0x1, UPT ;  /* 0x000000013200788c */ /* 0x000fcc000bf45270 */
[----:B------:R-:W-:Y:S01]  /*0de0*/  @UP0 ULDC.64 UR6, c[0x0][0xa08] ;  /* 0x0002820000060ab9 */ /* 0x000fe20000000a00 */
[----:B------:R-:W-:Y:S01]  /*0df0*/  PLOP3.LUT P0, PT, PT, PT, UP2, 0x80, 0x0 ;  /* 0x000000000000781c */ /* 0x000fe20003f0f028 */
[----:B------:R-:W-:-:S03]  /*0e00*/  UIMAD.WIDE.U32 UR4, UR38, UR6, URZ ;  /* 0x00000006260472a5 */ /* 0x000fc6000f8e003f */
[----:B------:R-:W-:Y:S01]  /*0e10*/  @UP1 ULDC UR6, c[0x0][0xa18] ;  /* 0x0002860000061ab9 */ /* 0x000fe20000000800 */
[----:B------:R-:W-:Y:S02]  /*0e20*/  @UP0 USHF.R.U32.HI UR38, URZ, UR7, UR5 ;  /* 0x000000073f260299 */ /* 0x000fe40008011605 */
[----:B------:R-:W-:Y:S01]  /*0e30*/  UISETP.NE.AND UP0, UPT, UR44, 0x1, UPT ;  /* 0x000000012c00788c */ /* 0x000fe2000bf05270 */
[----:B------:R-:W-:Y:S02]  /*0e40*/  @UP1 ULDC UR4, c[0x0][0xa14] ;  /* 0x0002850000041ab9 */ /* 0x000fe40000000800 */
[----:B------:R-:W-:Y:S02]  /*0e50*/  UIMAD.WIDE.U32 UR4, UR38, UR4, URZ ;  /* 0x00000004260472a5 */ /* 0x000fe4000f8e003f */
[----:B------:R-:W-:Y:S01]  /*0e60*/  IADD3 R0, RZ, -UR38, RZ ;  /* 0x80000026ff007c10 */ /* 0x000fe2000fffe0ff */
[----:B------:R-:W-:Y:S01]  /*0e70*/  UMOV UR37, UR38 ;  /* 0x0000002600257c82 */ /* 0x000fe20008000000 */
[----:B------:R-:W-:-:S03]  /*0e80*/  @UP1 USHF.R.U32.HI UR37, URZ, UR6, UR5 ;  /* 0x000000063f251299 */ /* 0x000fc60008011605 */
[----:B------:R-:W-:Y:S01]  /*0e90*/  IMAD R0, R0, UR8, R17 ;  /* 0x0000000800007c24 */ /* 0x000fe2000f8e0211 */
[----:B------:R-:W-:Y:S02]  /*0ea0*/  @UP0 ULDC.64 UR6, c[0x0][0xa20] ;  /* 0x0002880000060ab9 */ /* 0x000fe40000000a00 */
[----:B------:R-:W-:Y:S02]  /*0eb0*/  UIMAD.WIDE.U32 UR4, UR37, UR6, URZ ;  /* 0x00000006250472a5 */ /* 0x000fe4000f8e003f */
[----:B------:R-:W-:Y:S01]  /*0ec0*/  R2UR UR42, R0 ;  /* 0x00000000002a72ca */ /* 0x000fe200000e0000 */
[----:B------:R-:W-:Y:S01]  /*0ed0*/  UMOV UR6, UR37 ;  /* 0x0000002500067c82 */ /* 0x000fe20008000000 */
[----:B------:R-:W-:-:S04]  /*0ee0*/  @UP0 USHF.R.U32.HI UR6, URZ, UR7, UR5 ;  /* 0x000000073f060299 */ /* 0x000fc80008011605 */
[----:B------:R-:W-:-:S04]  /*0ef0*/  UIADD3 UR4, -UR6, URZ, URZ ;  /* 0x0000003f06047290 */ /* 0x000fc8000fffe13f */
[----:B------:R-:W-:Y:S01]  /*0f00*/  UIMAD UR44, UR44, UR4, UR37 ;  /* 0x000000042c2c72a4 */ /* 0x000fe2000f8e0225 */
[----:B--234-:R-:W-:Y:S11]  /*0f10*/  @!P0 BRA `(.L_x_8) ;  /* 0x0000000000688947 */ /* 0x01cff60003800000 */
[----:B------:R-:W-:-:S06]  /*0f20*/  UISETP.NE.AND UP0, UPT, UR50, 0x2, UPT ;  /* 0x000000023200788c */ /* 0x000fcc000bf05270 */
[----:B------:R-:W-:-:S13]  /*0f30*/  PLOP3.LUT P1, PT, PT, PT, UP0, 0x80, 0x0 ;  /* 0x000000000000781c */ /* 0x000fda0003f2f008 */
[----:B------:R-:W-:Y:S05]  /*0f40*/  @!P1 BRA `(.L_x_9) ;  /* 0x0000000000449947 */ /* 0x000fea0003800000 */
[----:B------:R-:W-:-:S06]  /*0f50*/  UISETP.NE.AND UP0, UPT, UR50, 0x3, UPT ;  /* 0x000000033200788c */ /* 0x000fcc000bf05270 */
[----:B------:R-:W-:-:S13]  /*0f60*/  PLOP3.LUT P1, PT, PT, PT, UP0, 0x80, 0x0 ;  /* 0x000000000000781c */ /* 0x000fda0003f2f008 */
[----:B------:R-:W-:Y:S05]  /*0f70*/  @!P1 BRA `(.L_x_10) ;  /* 0x0000000000249947 */ /* 0x000fea0003800000 */
[----:B------:R-:W-:-:S06]  /*0f80*/  UISETP.NE.AND UP0, UPT, UR50, 0x4, UPT ;  /* 0x000000043200788c */ /* 0x000fcc000bf05270 */
[----:B------:R-:W-:-:S13]  /*0f90*/  PLOP3.LUT P1, PT, PT, PT, UP0, 0x80, 0x0 ;  /* 0x000000000000781c */ /* 0x000fda0003f2f008 */
[----:B------:R-:W-:Y:S05]  /*0fa0*/  @P1 BRA `(.L_x_11) ;  /* 0x0000000000541947 */ /* 0x000fea0003800000 */
[----:B------:R-:W-:Y:S02]  /*0fb0*/  UIADD3 UR4, UR45, -0x1, URZ ;  /* 0xffffffff2d047890 */ /* 0x000fe4000fffe03f */
[----:B------:R-:W-:Y:S02]  /*0fc0*/  ULOP3.LUT UR45, UR45, 0x1, URZ, 0xc, !UPT ;  /* 0x000000012d2d7892 */ /* 0x000fe4000f8e0c3f */
[----:B------:R-:W-:-:S04]  /*0fd0*/  ULOP3.LUT UR4, UR4, 0x2, URZ, 0xc0, !UPT ;  /* 0x0000000204047892 */ /* 0x000fc8000f8ec03f */
[----:B------:R-:W-:-:S04]  /*0fe0*/  USHF.R.U32.HI UR4, URZ, 0x1, UR4 ;  /* 0x000000013f047899 */ /* 0x000fc80008011604 */
[----:B------:R-:W-:Y:S01]  /*0ff0*/  ULOP3.LUT UR39, UR39, UR4, URZ, 0x3c, !UPT ;  /* 0x0000000427277292 */ /* 0x000fe2000f8e3c3f */
[----:B------:R-:W-:Y:S11]  /*1000*/  BRA `(.L_x_11) ;  /* 0x00000000003c7947 */ /* 0x000ff60003800000 */
.L_x_10:
[----:B------:R-:W-:Y:S02]  /*1010*/  ULOP3.LUT UP0, URZ, UR45, 0x2, URZ, 0xc0, !UPT ;  /* 0x000000022d3f7892 */ /* 0x000fe4000f80c03f */
[----:B------:R-:W-:Y:S02]  /*1020*/  ULOP3.LUT UR45, UR45, 0x1, URZ, 0xc0, !UPT ;  /* 0x000000012d2d7892 */ /* 0x000fe4000f8ec03f */
[----:B------:R-:W-:-:S04]  /*1030*/  USEL UR4, URZ, 0x1, UP0 ;  /* 0x000000013f047887 */ /* 0x000fc80008000000 */
[----:B------:R-:W-:Y:S01]  /*1040*/  ULOP3.LUT UR39, UR39, UR4, URZ, 0x3c, !UPT ;  /* 0x0000000427277292 */ /* 0x000fe2000f8e3c3f */
[----:B------:R-:W-:Y:S11]  /*1050*/  BRA `(.L_x_11) ;  /* 0x0000000000287947 */ /* 0x000ff60003800000 */
.L_x_9:
[----:B------:R-:W-:Y:S02]  /*1060*/  UIADD3 UR4, UR45, 0x1, URZ ;  /* 0x000000012d047890 */ /* 0x000fe4000fffe03f */
[----:B------:R-:W-:Y:S02]  /*1070*/  ULOP3.LUT UR45, UR45, 0x1, URZ, 0xc, !UPT ;  /* 0x000000012d2d7892 */ /* 0x000fe4000f8e0c3f */
[----:B------:R-:W-:-:S04]  /*1080*/  UISETP.GT.U32.AND UP0, UPT, UR4, 0x1, UPT ;  /* 0x000000010400788c */ /* 0x000fc8000bf04070 */
[----:B------:R-:W-:-:S04]  /*1090*/  USEL UR4, URZ, 0x1, !UP0 ;  /* 0x000000013f047887 */ /* 0x000fc8000c000000 */
[----:B------:R-:W-:Y:S01]  /*10a0*/  ULOP3.LUT UR39, UR39, UR4, URZ, 0x3c, !UPT ;  /* 0x0000000427277292 */ /* 0x000fe2000f8e3c3f */
[----:B------:R-:W-:Y:S11]  /*10b0*/  BRA `(.L_x_11) ;  /* 0x0000000000107947 */ /* 0x000ff60003800000 */
.L_x_8:
[----:B------:R-:W-:Y:S02]  /*10c0*/  UISETP.GT.U32.AND UP0, UPT, UR45, 0x1, UPT ;  /* 0x000000012d00788c */ /* 0x000fe4000bf04070 */
[----:B------:R-:W-:Y:S02]  /*10d0*/  ULOP3.LUT UR45, UR45, 0x1, URZ, 0xc0, !UPT ;  /* 0x000000012d2d7892 */ /* 0x000fe4000f8ec03f */
[----:B------:R-:W-:-:S04]  /*10e0*/  USEL UR4, URZ, 0x1, !UP0 ;  /* 0x000000013f047887 */ /* 0x000fc8000c000000 */
[----:B------:R-:W-:-:S12]  /*10f0*/  ULOP3.LUT UR39, UR39, UR4, URZ, 0x3c, !UPT ;  /* 0x0000000427277292 */ /* 0x000fd8000f8e3c3f */
.L_x_11:
[----:B------:R-:W-:Y:S05]  /*1100*/  @!P0 BRA `(.L_x_12) ;  /* 0x00000000003c8947 */ /* 0x000fea0003800000 */
        /* <DEDUP_REMOVED lines=9> */
[----:B------:R-:W-:Y:S01]  /*11a0*/  ULEA UR42, UR42, 0x3, 0x1 ;  /* 0x000000032a2a7891 */ /* 0x000fe2000f8e083f */
[----:B------:R-:W-:Y:S11]  /*11b0*/  BRA `(.L_x_15) ;  /* 0x0000000000147947 */ /* 0x000ff60003800000 */
.L_x_14:
[----:B------:R-:W-:Y:S01]  /*11c0*/  ULEA UR42, UR42, 0x2, 0x1 ;  /* 0x000000022a2a7891 */ /* 0x000fe2000f8e083f */
[----:B------:R-:W-:Y:S11]  /*11d0*/  BRA `(.L_x_15) ;  /* 0x00000000000c7947 */ /* 0x000ff60003800000 */
.L_x_13:
[----:B------:R-:W-:Y:S01]  /*11e0*/  ULEA UR42, UR42, 0x1, 0x1 ;  /* 0x000000012a2a7891 */ /* 0x000fe2000f8e083f */
[----:B------:R-:W-:Y:S11]  /*11f0*/  BRA `(.L_x_15) ;  /* 0x0000000000047947 */ /* 0x000ff60003800000 */
.L_x_12:
[----:B------:R-:W-:-:S12]  /*1200*/  USHF.L.U32 UR42, UR42, 0x1, URZ ;  /* 0x000000012a2a7899 */ /* 0x000fd8000800063f */
.L_x_15:
[----:B------:R-:W-:-:S04]  /*1210*/  ULOP3.LUT UR4, UR48, 0x1, URZ, 0xfc, !UPT ;  /* 0x0000000130047892 */ /* 0x000fc8000f8efc3f */
[----:B------:R-:W-:-:S06]  /*1220*/  UISETP.NE.AND UP0, UPT, UR4, 0x3, UPT ;  /* 0x000000030400788c */ /* 0x000fcc000bf05270 */
[----:B------:R-:W-:-:S13]  /*1230*/  PLOP3.LUT P0, PT, PT, PT, UP0, 0x80, 0x0 ;  /* 0x000000000000781c */ /* 0x000fda0003f0f008 */
[----:B------:R-:W-:Y:S05]  /*1240*/  @!P0 BRA `(.L_x_16) ;  /* 0x0000000000048947 */ /* 0x000fea0003800000 */
[----:B------:R-:W-:Y:S01]  /*1250*/  BPT.TRAP 0x1 ;  /* 0x000000040000795c */ /* 0x000fe20000300000 */
.L_x_16:
[----:B------:R-:W-:Y:S01]  /*1260*/  ULEA UR4, UR45, UR36, 0x3 ;  /* 0x000000242d047291 */ /* 0x000fe2000f8e183f */
[----:B------:R-:W-:Y:S01]  /*1270*/  MOV R0, UR39 ;  /* 0x0000002700007c02 */ /* 0x000fe20008000f00 */
[----:B------:R-:W-:-:S03]  /*1280*/  UISETP.NE.AND UP0, UPT, UR47, 0x3, UPT ;  /* 0x000000032f00788c */ /* 0x000fc6000bf05270 */
[----:B------:R-:W-:-:S03]  /*1290*/  SHF.L.U32 R0, R0, 0x1f, RZ ;  /* 0x0000001f00007819 */ /* 0x000fc600000006ff */
[----:B------:R-:W-:Y:S01]  /*12a0*/  PLOP3.LUT P0, PT, PT, PT, UP0, 0x80, 0x0 ;  /* 0x000000000000781c */ /* 0x000fe20003f0f008 */
[----:B------:R-:W1:Y:S02]  /*12b0*/  SYNCS.PHASECHK.TRANS64.TRYWAIT P1, [UR4+0x20250], R0 ;  /* 0x02025000ff0075a7 */ /* 0x000e640008020144 */
[----:B-1----:R-:W-:Y:S10]  /*12c0*/  @!P1 BRA `(.L_x_17) ;  /* 0x000000a000909947 */ /* 0x002ff40003800000 */
.L_x_115:
[----:B------:R-:W-:Y:S05]  /*12d0*/  @!P0 BRA `(.L_x_18) ;  /* 0x0000000000048947 */ /* 0x000fea0003800000 */
[----:B------:R-:W-:Y:S01]  /*12e0*/  BPT.TRAP 0x1 ;  /* 0x000000040000795c */ /* 0x000fe20000300000 */
.L_x_18:
[----:B------:R-:W-:Y:S01]  /*12f0*/  ULEA UR28, UR51, UR36, 0x3 ;  /* 0x00000024331c7291 */ /* 0x000fe2000f8e183f */
[----:B-1----:R-:W-:Y:S01]  /*1300*/  SHF.L.U32 R0, R22, 0x1f, RZ ;  /* 0x0000001f16007819 */ /* 0x002fe200000006ff */
[----:B------:R-:W-:Y:S01]  /*1310*/  UIADD3 UR29, UR36, 0x20290, URZ ;  /* 0x00020290241d7890 */ /* 0x000fe2000fffe03f */
[----:B------:R-:W-:Y:S01]  /*1320*/  SHF.L.U32 R3, R23, 0x1f, RZ ;  /* 0x0000001f17037819 */ /* 0x000fe200000006ff */
[----:B------:R-:W-:Y:S02]  /*1330*/  ULEA UR27, UR50, 0xfffffff8, 0x3 ;  /* 0xfffffff8321b7891 */ /* 0x000fe4000f8e183f */
[----:B------:R-:W-:Y:S02]  /*1340*/  ULEA UR24, UR50, UR29, 0x3 ;  /* 0x0000001d32187291 */ /* 0x000fe4000f8e183f */
[----:B------:R-:W-:Y:S01]  /*1350*/  ULOP3.LUT UR27, UR27, 0x8, URZ, 0xc, !UPT ;  /* 0x000000081b1b7892 */ /* 0x000fe2000f8e0c3f */
[----:B------:R-:W1:Y:S02]  /*1360*/  SYNCS.PHASECHK.TRANS64.TRYWAIT P1, [UR28+0x20200], R0 ;  /* 0x02020000ff0075a7 */ /* 0x000e64000802015c */
[----:B-1----:R-:W-:Y:S09]  /*1370*/  @!P1 BRA `(.L_x_19) ;  /* 0x000000a0007c9947 */ /* 0x002ff20003800000 */
.L_x_116:
[----:B------:R-:W2:Y:S02]  /*1380*/  SYNCS.PHASECHK.TRANS64.TRYWAIT P1, [UR24+-0x8], R3 ;  /* 0xfffff803ff0075a7 */ /* 0x000ea40008020158 */
[----:B--2---:R-:W-:Y:S05]  /*1390*/  @!P1 BRA `(.L_x_20) ;  /* 0x000000a0008c9947 */ /* 0x004fea0003800000 */
.L_x_117:
[----:B------:R-:W-:Y:S01]  /*13a0*/  UIADD3 UR4, UR36, 0x5000, URZ ;  /* 0x0000500024047890 */ /* 0x000fe2000fffe03f */
[----:B------:R-:W-:Y:S01]  /*13b0*/  WARPGROUP.ARRIVE ;  /* 0x00000000000079c5 */ /* 0x000fe20000000000 */
[----:B------:R-:W-:Y:S02]  /*13c0*/  USHF.R.U32.HI UR5, URZ, 0x4, UR36 ;  /* 0x000000043f057899 */ /* 0x000fe40008011624 */
[----:B------:R-:W-:Y:S02]  /*13d0*/  USHF.R.U32.HI UR4, URZ, 0x4, UR4 ;  /* 0x000000043f047899 */ /* 0x000fe40008011604 */
[----:B------:R-:W-:Y:S02]  /*13e0*/  ULOP3.LUT UR5, UR5, 0x3fff, URZ, 0xc0, !UPT ;  /* 0x00003fff05057892 */ /* 0x000fe4000f8ec03f */
[----:B------:R-:W-:Y:S02]  /*13f0*/  ULOP3.LUT UR25, UR4, 0x3fff, URZ, 0xc0, !UPT ;  /* 0x00003fff04197892 */ /* 0x000fe4000f8ec03f */
[----:B------:R-:W-:-:S02]  /*1400*/  ULOP3.LUT UR5, UR5, 0x10000, URZ, 0xfc, !UPT ;  /* 0x0001000005057892 */ /* 0x000fc4000f8efc3f */
[----:B------:R-:W-:Y:S02]  /*1410*/  ULOP3.LUT UR26, UR25, 0x10000, URZ, 0xfc, !UPT ;  /* 0x00010000191a7892 */ /* 0x000fe4000f8efc3f */
[----:B------:R-:W-:Y:S02]  /*1420*/  UIMAD UR20, UR45, 0x280, UR5 ;  /* 0x000002802d1478a4 */ /* 0x000fe4000f8e0205 */
[----:B------:R-:W-:Y:S01]  /*1430*/  UIMAD UR22, UR51, 0x500, UR26 ;  /* 0x00000500331678a4 */ /* 0x000fe2000f8e021a */
[----:B------:R-:W-:Y:S01]  /*1440*/  UMOV UR21, 0xc0000010 ;  /* 0xc000001000157882 */ /* 0x000fe20000000000 */
[----:B------:R-:W-:Y:S01]  /*1450*/  UMOV UR23, 0xc0000010 ;  /* 0xc000001000177882 */ /* 0x000fe20000000000 */
[----:B------:R-:W-:Y:S02]  /*1460*/  UIADD3 UR4, UR20, 0x80, URZ ;  /* 0x0000008014047890 */ /* 0x000fe4000fffe03f */
[----:B------:R-:W-:Y:S01]  /*1470*/  UIADD3 UR6, UR22, 0x100, URZ ;  /* 0x0000010016067890 */ /* 0x000fe2000fffe03f */
[----:B------:R-:W-:-:S03]  /*1480*/  UMOV UR5, 0xc0000010 ;  /* 0xc000001000057882 */ /* 0x000fc60000000000 */
[----:B------:R-:W-:Y:S01]  /*1490*/  HGMMA.64x128x16.F32.BF16 R24, gdesc[UR20], RZ, !UPT, gsb0 ;  /* 0x01e00000141879f0 */ /* 0x000fe2000c0018ff */
[----:B------:R-:W-:Y:S01]  /*14a0*/  UMOV UR7, 0xc0000010 ;  /* 0xc000001000077882 */ /* 0x000fe20000000000 */
[----:B------:R-:W-:Y:S02]  /*14b0*/  UIADD3 UR8, UR20, 0x100, URZ ;  /* 0x0000010014087890 */ /* 0x000fe4000fffe03f */
[----:B------:R-:W-:Y:S01]  /*14c0*/  UIADD3 UR10, UR22, 0x200, URZ ;  /* 0x00000200160a7890 */ /* 0x000fe2000fffe03f */
[----:B------:R-:W-:Y:S01]  /*14d0*/  UMOV UR9, 0xc0000010 ;  /* 0xc000001000097882 */ /* 0x000fe20000000000 */
[----:B------:R-:W-:Y:S01]  /*14e0*/  UMOV UR11, 0xc0000010 ;  /* 0xc0000010000b7882 */ /* 0x000fe20000000000 */
[----:B------:R-:W-:Y:S02]  /*14f0*/  UIADD3 UR12, UR20, 0x180, URZ ;  /* 0x00000180140c7890 */ /* 0x000fe4000fffe03f */
[----:B------:R-:W-:Y:S01]  /*1500*/  UIADD3 UR14, UR22, 0x300, URZ ;  /* 0x00000300160e7890 */ /* 0x000fe2000fffe03f */
[----:B------:R-:W-:Y:S01]  /*1510*/  UMOV UR13, 0xc0000010 ;  /* 0xc0000010000d7882 */ /* 0x000fe20000000000 */
[----:B------:R-:W-:Y:S01]  /*1520*/  UMOV UR15, 0xc0000010 ;  /* 0xc0000010000f7882 */ /* 0x000fe20000000000 */
[----:B------:R-:W-:-:S02]  /*1530*/  UIADD3 UR16, UR20, 0x200, URZ ;  /* 0x0000020014107890 */ /* 0x000fc4000fffe03f */
[----:B------:R-:W-:Y:S01]  /*1540*/  UIADD3 UR18, UR22, 0x400, URZ ;  /* 0x0000040016127890 */ /* 0x000fe2000fffe03f */
[----:B------:R-:W-:Y:S01]  /*1550*/  UMOV UR17, 0xc0000010 ;  /* 0xc000001000117882 */ /* 0x000fe20000000000 */
[----:B------:R-:W-:Y:S01]  /*1560*/  UMOV UR19, 0xc0000010 ;  /* 0xc000001000137882 */ /* 0x000fe20000000000 */
[----:B------:R-:W-:Y:S02]  /*1570*/  WARPGROUP.DEPBAR.LE gsb0, 0x0 ;  /* 0x00008000000079c5 */ /* 0x000fe40000010000 */
[----:B------:R-:W-:-:S06]  /*1580*/  WARPGROUP.ARRIVE ;  /* 0x00000000000079c5 */ /* 0x000fcc0000000000 */
[----:B------:R-:W-:Y:S01]  /*1590*/  HGMMA.64x128x16.F32.BF16 R24, gdesc[UR4], R24, gsb0 ;  /* 0x01e00000041879f0 */ /* 0x000fe20008001818 */
[----:B------:R-:W-:Y:S02]  /*15a0*/  ULDC UR6, c[0x0][0x604] ;  /* 0x0001810000067ab9 */ /* 0x000fe40000000800 */
[----:B------:R-:W-:Y:S02]  /*15b0*/  WARPGROUP.DEPBAR.LE gsb0, 0x0 ;  /* 0x00008000000079c5 */ /* 0x000fe40000010000 */
[----:B------:R-:W-:-:S07]  /*15c0*/  WARPGROUP.ARRIVE ;  /* 0x00000000000079c5 */ /* 0x000fce0000000000 */
[----:B------:R-:W-:Y:S03]  /*15d0*/  HGMMA.64x128x16.F32.BF16 R24, gdesc[UR8], R24, gsb0 ;  /* 0x01e00000081879f0 */ /* 0x000fe60008001818 */
[----:B------:R-:W-:Y:S02]  /*15e0*/  WARPGROUP.DEPBAR.LE gsb0, 0x0 ;  /* 0x00008000000079c5 */ /* 0x000fe40000010000 */
[----:B------:R-:W-:-:S07]  /*15f0*/  WARPGROUP.ARRIVE ;  /* 0x00000000000079c5 */ /* 0x000fce0000000000 */
[----:B------:R-:W-:Y:S03]  /*1600*/  HGMMA.64x128x16.F32.BF16 R24, gdesc[UR12], R24, gsb0 ;  /* 0x01e000000c1879f0 */ /* 0x000fe60008001818 */
[----:B------:R-:W-:Y:S02]  /*1610*/  WARPGROUP.DEPBAR.LE gsb0, 0x0 ;  /* 0x00008000000079c5 */ /* 0x000fe40000010000 */
[----:B------:R-:W-:-:S07]  /*1620*/  WARPGROUP.ARRIVE ;  /* 0x00000000000079c5 */ /* 0x000fce0000000000 */
[----:B------:R-:W-:Y:S03]  /*1630*/  HGMMA.64x128x16.F32.BF16 R24, gdesc[UR16], R24, gsb0 ;  /* 0x01e00000101879f0 */ /* 0x000fe60008001818 */
[----:B------:R-:W-:Y:S02]  /*1640*/  WARPGROUP.DEPBAR.LE gsb0, 0x0 ;  /* 0x00008000000079c5 */ /* 0x000fe40000010000 */
[----:B-1----:R-:W-:-:S04]  /*1650*/  FMNMX R3, R24, R25, !PT ;  /* 0x0000001918037209 */ /* 0x002fc80007800000 */
[----:B------:R-:W-:-:S04]  /*1660*/  FMNMX R0, R28, R3, !PT ;  /* 0x000000031c007209 */ /* 0x000fc80007800000 */
        /* <DEDUP_REMOVED lines=28> */
[----:B------:R-:W-:-:S05]  /*1830*/  FMNMX R0, R85, R0, !PT ;  /* 0x0000000055007209 */ /* 0x000fca0007800000 */
[----:B------:R-:W1:Y:S02]  /*1840*/  SHFL.BFLY PT, R3, R0, 0x1, 0x1f ;  /* 0x0c201f0000037f89 */ /* 0x000e6400000e0000 */
[----:B-1----:R-:W-:-:S05]  /*1850*/  FMNMX R3, R0, R3, !PT ;  /* 0x0000000300037209 */ /* 0x002fca0007800000 */
[----:B------:R-:W1:Y:S02]  /*1860*/  SHFL.BFLY PT, R4, R3, 0x2, 0x1f ;  /* 0x0c401f0003047f89 */ /* 0x000e6400000e0000 */
[----:B-1----:R-:W-:Y:S02]  /*1870*/  FMNMX R4, R3, R4, !PT ;  /* 0x0000000403047209 */ /* 0x002fe40007800000 */
[----:B------:R-:W-:Y:S02]  /*1880*/  FMNMX R3, R26, R27, !PT ;  /* 0x0000001b1a037209 */ /* 0x000fe40007800000 */
[----:B------:R-:W-:Y:S02]  /*1890*/  FSETP.NEU.AND P1, PT, R4, -INF , PT ;  /* 0xff8000000400780b */ /* 0x000fe40003f2d000 */
[----:B------:R-:W-:Y:S02]  /*18a0*/  FMNMX R0, R30, R3, !PT ;  /* 0x000000031e007209 */ /* 0x000fe40007800000 */
[----:B------:R-:W-:-:S02]  /*18b0*/  FSEL R5, R4, RZ, P1 ;  /* 0x000000ff04057208 */ /* 0x000fc40000800000 */
[----:B------:R-:W-:-:S03]  /*18c0*/  FMNMX R3, R31, R0, !PT ;  /* 0x000000001f037209 */ /* 0x000fc60007800000 */
[----:B------:R-:W-:Y:S01]  /*18d0*/  FMUL R20, R5, UR6 ;  /* 0x0000000605147c20 */ /* 0x000fe20008400000 */
[----:B------:R-:W-:-:S03]  /*18e0*/  FMNMX R0, R34, R3, !PT ;  /* 0x0000000322007209 */ /* 0x000fc60007800000 */
[--C-:B------:R-:W-:Y:S01]  /*18f0*/  FFMA R24, R24, UR6, -R20.reuse ;  /* 0x0000000618187c23 */ /* 0x100fe20008000814 */
[--C-:B------:R-:W-:Y:S01]  /*1900*/  FFMA R6, R28, UR6, -R20.reuse ;  /* 0x000000061c067c23 */ /* 0x100fe20008000814 */
[--C-:B------:R-:W-:Y:S01]  /*1910*/  FFMA R8, R36, UR6, -R20.reuse ;  /* 0x0000000624087c23 */ /* 0x100fe20008000814 */
[----:B------:R-:W-:Y:S01]  /*1920*/  FMNMX R3, R35, R0, !PT ;  /* 0x0000000023037209 */ /* 0x000fe20007800000 */
[--C-:B------:R-:W-:Y:S01]  /*1930*/  FFMA R9, R29, UR6, -R20.reuse ;  /* 0x000000061d097c23 */ /* 0x100fe20008000814 */
[----:B------:R-:W-:Y:S01]  /*1940*/  FSETP.GEU.AND P5, PT, R24, -126, PT ;  /* 0xc2fc00001800780b */ /* 0x000fe20003fae000 */
[--C-:B------:R-:W-:Y:S01]  /*1950*/  FFMA R11, R33, UR6, -R20.reuse ;  /* 0x00000006210b7c23 */ /* 0x100fe20008000814 */
[----:B------:R-:W-:Y:S01]  /*1960*/  FSETP.GEU.AND P2, PT, R6, -126, PT ;  /* 0xc2fc00000600780b */ /* 0x000fe20003f4e000 */
[--C-:B------:R-:W-:Y:S01]  /*1970*/  FFMA R7, R25, UR6, -R20.reuse ;  /* 0x0000000619077c23 */ /* 0x100fe20008000814 */
[----:B------:R-:W-:Y:S01]  /*1980*/  FMNMX R0, R38, R3, !PT ;  /* 0x0000000326007209 */ /* 0x000fe20007800000 */
        /* <DEDUP_REMOVED lines=8> */
[----:B------:R-:W-:Y:S01]  /*1a10*/  @!P5 FMUL R24, R24, 0.5 ;  /* 0x3f0000001818d820 */ /* 0x000fe20000400000 */
[----:B------:R-:W-:Y:S01]  /*1a20*/  FSETP.GEU.AND P3, PT, R7, -126, PT ;  /* 0xc2fc00000700780b */ /* 0x000fe20003f6e000 */
[----:B------:R-:W-:Y:S01]  /*1a30*/  @!P2 FMUL R6, R6, 0.5 ;  /* 0x3f0000000606a820 */ /* 0x000fe20000400000 */
[----:B------:R-:W-:Y:S01]  /*1a40*/  FMNMX R3, R43, R0, !PT ;  /* 0x000000002b037209 */ /* 0x000fe20007800000 */
[--C-:B------:R-:W-:Y:S01]  /*1a50*/  FFMA R21, R45, UR6, -R20.reuse ;  /* 0x000000062d157c23 */ /* 0x100fe20008000814 */
[----:B------:R-:W-:Y:S01]  /*1a60*/  FSETP.GEU.AND P6, PT, R28, -126, PT ;  /* 0xc2fc00001c00780b */ /* 0x000fe20003fce000 */
[----:B------:R-:W1:Y:S01]  /*1a70*/  MUFU.EX2 R24, R24 ;  /* 0x0000001800187308 */ /* 0x000e620000000800 */
[----:B------:R-:W-:Y:S01]  /*1a80*/  FMNMX R0, R46, R3, !PT ;  /* 0x000000032e007209 */ /* 0x000fe20007800000 */
[----:B------:R-:W-:Y:S01]  /*1a90*/  @!P4 FMUL R9, R9, 0.5 ;  /* 0x3f0000000909c820 */ /* 0x000fe20000400000 */
[--C-:B------:R-:W-:Y:S01]  /*1aa0*/  FFMA R13, R37, UR6, -R20.reuse ;  /* 0x00000006250d7c23 */ /* 0x100fe20008000814 */
[----:B------:R-:W-:Y:S01]  /*1ab0*/  @!P1 FMUL R11, R11, 0.5 ;  /* 0x3f0000000b0b9820 */ /* 0x000fe20000400000 */
[----:B------:R-:W-:Y:S01]  /*1ac0*/  FMNMX R3, R47, R0, !PT ;  /* 0x000000002f037209 */ /* 0x000fe20007800000 */
[--C-:B------:R-:W-:Y:S01]  /*1ad0*/  FFMA R10, R44, UR6, -R20.reuse ;  /* 0x000000062c0a7c23 */ /* 0x100fe20008000814 */
[--C-:B------:R-:W-:Y:S01]  /*1ae0*/  FFMA R12, R52, UR6, -R20.reuse ;  /* 0x00000006340c7c23 */ /* 0x100fe20008000814 */
[----:B------:R-:W2:Y:S01]  /*1af0*/  MUFU.EX2 R6, R6 ;  /* 0x0000000600067308 */ /* 0x000ea20000000800 */
[----:B------:R-:W-:Y:S01]  /*1b00*/  FMNMX R0, R50, R3, !PT ;  /* 0x0000000332007209 */ /* 0x000fe20007800000 */
[----:B------:R-:W-:Y:S01]  /*1b10*/  @!P3 FMUL R7, R7, 0.5 ;  /* 0x3f0000000707b820 */ /* 0x000fe20000400000 */
[--C-:B------:R-:W-:Y:S01]  /*1b20*/  FFMA R37, R60, UR6, -R20.reuse ;  /* 0x000000063c257c23 */ /* 0x100fe20008000814 */
[----:B------:R-:W-:Y:S01]  /*1b30*/  @!P6 FMUL R28, R28, 0.5 ;  /* 0x3f0000001c1ce820 */ /* 0x000fe20000400000 */
[----:B------:R-:W-:Y:S01]  /*1b40*/  FMNMX R3, R51, R0, !PT ;  /* 0x0000000033037209 */ /* 0x000fe20007800000 */
[--C-:B------:R-:W-:Y:S01]  /*1b50*/  FFMA R29, R53, UR6, -R20.reuse ;  /* 0x00000006351d7c23 */ /* 0x100fe20008000814 */
[--C-:B------:R-:W-:Y:S01]  /*1b60*/  FFMA R40, R57, UR6, -R20.reuse ;  /* 0x0000000639287c23 */ /* 0x100fe20008000814 */
[----:B------:R-:W3:Y:S01]  /*1b70*/  MUFU.EX2 R9, R9 ;  /* 0x0000000900097308 */ /* 0x000ee20000000800 */
[----:B-1----:R-:W-:Y:S01]  /*1b80*/  @!P5 FMUL R24, R24, R24 ;  /* 0x000000181818d220 */ /* 0x002fe20000400000 */
[----:B------:R-:W-:Y:S01]  /*1b90*/  FSETP.GEU.AND P5, PT, R8, -126, PT ;  /* 0xc2fc00000800780b */ /* 0x000fe20003fae000 */
[--C-:B------:R-:W-:Y:S01]  /*1ba0*/  FFMA R25, R49, UR6, -R20.reuse ;  /* 0x0000000631197c23 */ /* 0x100fe20008000814 */
[----:B------:R-:W-:Y:S01]  /*1bb0*/  FMNMX R0, R54, R3, !PT ;  /* 0x0000000336007209 */ /* 0x000fe20007800000 */
[--C-:B------:R-:W-:Y:S01]  /*1bc0*/  FFMA R33, R56, UR6, -R20.reuse ;  /* 0x0000000638217c23 */ /* 0x100fe20008000814 */
[--C-:B------:R-:W-:Y:S01]  /*1bd0*/  FFMA R64, R64, UR6, -R20.reuse ;  /* 0x0000000640407c23 */ /* 0x100fe20008000814 */
[--C-:B------:R-:W-:Y:S01]  /*1be0*/  FFMA R72, R72, UR6, -R20.reuse ;  /* 0x0000000648487c23 */ /* 0x100fe20008000814 */
[----:B------:R-:W1:Y:S01]  /*1bf0*/  MUFU.EX2 R11, R11 ;  /* 0x0000000b000b7308 */ /* 0x000e620000000800 */
[----:B--2---:R-:W-:Y:S01]  /*1c00*/  @!P2 FMUL R6, R6, R6 ;  /* 0x000000060606a220 */ /* 0x004fe20000400000 */
[----:B------:R-:W-:Y:S01]  /*1c10*/  FSETP.GEU.AND P2, PT, R32, -126, PT ;  /* 0xc2fc00002000780b */ /* 0x000fe20003f4e000 */
[--C-:B------:R-:W-:Y:S01]  /*1c20*/  FFMA R65, R65, UR6, -R20.reuse ;  /* 0x0000000641417c23 */ /* 0x100fe20008000814 */
[----:B------:R-:W-:Y:S01]  /*1c30*/  FMNMX R3, R55, R0, !PT ;  /* 0x0000000037037209 */ /* 0x000fe20007800000 */
[--C-:B------:R-:W-:Y:S01]  /*1c40*/  FFMA R69, R69, UR6, -R20.reuse ;  /* 0x0000000645457c23 */ /* 0x100fe20008000814 */
[--C-:B------:R-:W-:Y:S01]  /*1c50*/  FFMA R14, R61, UR6, -R20.reuse ;  /* 0x000000063d0e7c23 */ /* 0x100fe20008000814 */
[----:B------:R-:W-:Y:S01]  /*1c60*/  @!P5 FMUL R8, R8, 0.5 ;  /* 0x3f0000000808d820 */ /* 0x000fe20000400000 */
[----:B------:R-:W2:Y:S01]  /*1c70*/  MUFU.EX2 R7, R7 ;  /* 0x0000000700077308 */ /* 0x000ea20000000800 */
[----:B------:R-:W-:Y:S01]  /*1c80*/  FMNMX R0, R58, R3, !PT ;  /* 0x000000033a007209 */ /* 0x000fe20007800000 */
[----:B---3--:R-:W-:Y:S01]  /*1c90*/  @!P4 FMUL R9, R9, R9 ;  /* 0x000000090909c220 */ /* 0x008fe20000400000 */
[----:B------:R-:W-:Y:S01]  /*1ca0*/  FSETP.GEU.AND P4, PT, R15, -126, PT ;  /* 0xc2fc00000f00780b */ /* 0x000fe20003f8e000 */
[--C-:B------:R-:W-:Y:S01]  /*1cb0*/  FFMA R76, R76, UR6, -R20.reuse ;  /* 0x000000064c4c7c23 */ /* 0x100fe20008000814 */
[----:B------:R-:W-:Y:S01]  /*1cc0*/  FMNMX R3, R59, R0, !PT ;  /* 0x000000003b037209 */ /* 0x000fe20007800000 */
[--C-:B------:R-:W-:Y:S01]  /*1cd0*/  FFMA R81, R81, UR6, -R20.reuse ;  /* 0x0000000651517c23 */ /* 0x100fe20008000814 */
[----:B------:R-:W-:Y:S01]  /*1ce0*/  @!P2 FMUL R32, R32, 0.5 ;  /* 0x3f0000002020a820 */ /* 0x000fe20000400000 */
[----:B------:R-:W3:Y:S01]  /*1cf0*/  MUFU.EX2 R8, R8 ;  /* 0x0000000800087308 */ /* 0x000ee20000000800 */
[----:B------:R-:W-:Y:S01]  /*1d00*/  FMNMX R0, R62, R3, !PT ;  /* 0x000000033e007209 */ /* 0x000fe20007800000 */
[----:B-1----:R-:W-:Y:S01]  /*1d10*/  @!P1 FMUL R11, R11, R11 ;  /* 0x0000000b0b0b9220 */ /* 0x002fe20000400000 */
[----:B------:R-:W-:Y:S01]  /*1d20*/  FSETP.GEU.AND P1, PT, R21, -126, PT ;  /* 0xc2fc00001500780b */ /* 0x000fe20003f2e000 */
[--C-:B------:R-:W-:Y:S01]  /*1d30*/  FFMA R68, R68, UR6, -R20.reuse ;  /* 0x0000000644447c23 */ /* 0x100fe20008000814 */
[----:B------:R-:W-:Y:S01]  /*1d40*/  FMNMX R3, R63, R0, !PT ;  /* 0x000000003f037209 */ /* 0x000fe20007800000 */
[--C-:B------:R-:W-:Y:S01]  /*1d50*/  FFMA R77, R77, UR6, -R20.reuse ;  /* 0x000000064d4d7c23 */ /* 0x100fe20008000814 */
[--C-:B------:R-:W-:Y:S01]  /*1d60*/  FFMA R73, R73, UR6, -R20.reuse ;  /* 0x0000000649497c23 */ /* 0x100fe20008000814 */
[----:B------:R-:W1:Y:S01]  /*1d70*/  MUFU.EX2 R28, R28 ;  /* 0x0000001c001c7308 */ /* 0x000e620000000800 */
[----:B--2---:R-:W-:Y:S01]  /*1d80*/  @!P3 FMUL R7, R7, R7 ;  /* 0x000000070707b220 */ /* 0x004fe20000400000 */
[----:B------:R-:W-:Y:S01]  /*1d90*/  FSETP.GEU.AND P3, PT, R13, -126, PT ;  /* 0xc2fc00000d00780b */ /* 0x000fe20003f6e000 */
[----:B------:R-:W-:Y:S01]  /*1da0*/  @!P4 FMUL R15, R15, 0.5 ;  /* 0x3f0000000f0fc820 */ /* 0x000fe20000400000 */
[----:B------:R-:W-:Y:S01]  /*1db0*/  FMNMX R0, R66, R3, !PT ;  /* 0x0000000342007209 */ /* 0x000fe20007800000 */
[--C-:B------:R-:W-:Y:S01]  /*1dc0*/  FFMA R80, R80, UR6, -R20.reuse ;  /* 0x0000000650507c23 */ /* 0x100fe20008000814 */
[--C-:B------:R-:W-:Y:S01]  /*1dd0*/  FFMA R84, R84, UR6, -R20.reuse ;  /* 0x0000000654547c23 */ /* 0x100fe20008000814 */
[----:B------:R-:W-:Y:S01]  /*1de0*/  FFMA R85, R85, UR6, -R20 ;  /* 0x0000000655557c23 */ /* 0x000fe20008000814 */
[----:B------:R-:W2:Y:S01]  /*1df0*/  MUFU.EX2 R32, R32 ;  /* 0x0000002000207308 */ /* 0x000ea20000000800 */
[----:B---3--:R-:W-:Y:S01]  /*1e00*/  @!P5 FMUL R8, R8, R8 ;  /* 0x000000080808d220 */ /* 0x008fe20000400000 */
[----:B------:R-:W-:Y:S01]  /*1e10*/  FSETP.GEU.AND P5, PT, R36, -126, PT ;  /* 0xc2fc00002400780b */ /* 0x000fe20003fae000 */
[----:B------:R-:W-:Y:S01]  /*1e20*/  @!P1 FMUL R21, R21, 0.5 ;  /* 0x3f00000015159820 */ /* 0x000fe20000400000 */
[----:B------:R-:W-:-:S03]  /*1e30*/  FMNMX R3, R67, R0, !PT ;  /* 0x0000000043037209 */ /* 0x000fc60007800000 */
[----:B------:R-:W-:Y:S01]  /*1e40*/  @!P3 FMUL R13, R13, 0.5 ;  /* 0x3f0000000d0db820 */ /* 0x000fe20000400000 */
[----:B------:R-:W-:Y:S01]  /*1e50*/  FMNMX R0, R70, R3, !PT ;  /* 0x0000000346007209 */ /* 0x000fe20007800000 */
[----:B------:R-:W3:Y:S01]  /*1e60*/  MUFU.EX2 R15, R15 ;  /* 0x0000000f000f7308 */ /* 0x000ee20000000800 */
[----:B-1----:R-:W-:Y:S01]  /*1e70*/  @!P6 FMUL R28, R28, R28 ;  /* 0x0000001c1c1ce220 */ /* 0x002fe20000400000 */
[----:B------:R-:W-:Y:S02]  /*1e80*/  FSETP.GEU.AND P6, PT, R10, -126, PT ;  /* 0xc2fc00000a00780b */ /* 0x000fe40003fce000 */
[----:B------:R-:W-:Y:S02]  /*1e90*/  FMNMX R3, R71, R0, !PT ;  /* 0x0000000047037209 */ /* 0x000fe40007800000 */
[----:B------:R-:W-:Y:S02]  /*1ea0*/  @!P5 FMUL R36, R36, 0.5 ;  /* 0x3f0000002424d820 */ /* 0x000fe40000400000 */
[----:B------:R-:W1:Y:S01]  /*1eb0*/  MUFU.EX2 R21, R21 ;  /* 0x0000001500157308 */ /* 0x000e620000000800 */
[----:B--2---:R-:W-:Y:S01]  /*1ec0*/  @!P2 FMUL R32, R32, R32 ;  /* 0x000000202020a220 */ /* 0x004fe20000400000 */
[----:B------:R-:W-:-:S02]  /*1ed0*/  FMNMX R0, R74, R3, !PT ;  /* 0x000000034a007209 */ /* 0x000fc40007800000 */
[----:B------:R-:W-:Y:S02]  /*1ee0*/  FSETP.GEU.AND P2, PT, R12, -126, PT ;  /* 0xc2fc00000c00780b */ /* 0x000fe40003f4e000 */
[----:B------:R-:W-:Y:S01]  /*1ef0*/  FMNMX R3, R75, R0, !PT ;  /* 0x000000004b037209 */ /* 0x000fe20007800000 */
[----:B------:R-:W-:Y:S01]  /*1f00*/  @!P6 FMUL R10, R10, 0.5 ;  /* 0x3f0000000a0ae820 */ /* 0x000fe20000400000 */
[----:B------:R-:W2:Y:S01]  /*1f10*/  MUFU.EX2 R36, R36 ;  /* 0x0000002400247308 */ /* 0x000ea20000000800 */
[----:B---3--:R-:W-:Y:S01]  /*1f20*/  @!P4 FMUL R15, R15, R15 ;  /* 0x0000000f0f0fc220 */ /* 0x008fe20000400000 */
[----:B------:R-:W-:Y:S02]  /*1f30*/  FMNMX R0, R78, R3, !PT ;  /* 0x000000034e007209 */ /* 0x000fe40007800000 */
[----:B------:R-:W-:Y:S02]  /*1f40*/  FSETP.GEU.AND P4, PT, R29, -126, PT ;  /* 0xc2fc00001d00780b */ /* 0x000fe40003f8e000 */
[----:B------:R-:W-:-:S02]  /*1f50*/  FMNMX R3, R79, R0, !PT ;  /* 0x000000004f037209 */ /* 0x000fc40007800000 */
[----:B------:R-:W3:Y:S01]  /*1f60*/  MUFU.EX2 R13, R13 ;  /* 0x0000000d000d7308 */ /* 0x000ee20000000800 */
[----:B------:R-:W-:Y:S01]  /*1f70*/  @!P2 FMUL R12, R12, 0.5 ;  /* 0x3f0000000c0ca820 */ /* 0x000fe20000400000 */
[----:B------:R-:W-:Y:S01]  /*1f80*/  FMNMX R0, R82, R3, !PT ;  /* 0x0000000352007209 */ /* 0x000fe20007800000 */
[----:B-1----:R-:W-:Y:S01]  /*1f90*/  @!P1 FMUL R21, R21, R21 ;  /* 0x0000001515159220 */ /* 0x002fe20000400000 */
[----:B------:R-:W-:Y:S02]  /*1fa0*/  FSETP.GEU.AND P1, PT, R40, -126, PT ;  /* 0xc2fc00002800780b */ /* 0x000fe40003f2e000 */
[----:B------:R-:W-:Y:S02]  /*1fb0*/  FMNMX R3, R83, R0, !PT ;  /* 0x0000000053037209 */ /* 0x000fe40007800000 */
[----:B------:R-:W1:Y:S01]  /*1fc0*/  MUFU.EX2 R10, R10 ;  /* 0x0000000a000a7308 */ /* 0x000e620000000800 */
[----:B--2---:R-:W-:Y:S01]  /*1fd0*/  @!P5 FMUL R36, R36, R36 ;  /* 0x000000242424d220 */ /* 0x004fe20000400000 */
[----:B------:R-:W-:Y:S01]  /*1fe0*/  FSETP.GEU.AND P5, PT, R37, -126, PT ;  /* 0xc2fc00002500780b */ /* 0x000fe20003fae000 */
[----:B------:R-:W-:Y:S01]  /*1ff0*/  @!P4 FMUL R29, R29, 0.5 ;  /* 0x3f0000001d1dc820 */ /* 0x000fe20000400000 */
[----:B------:R-:W-:-:S04]  /*2000*/  FMNMX R0, R86, R3, !PT ;  /* 0x0000000356007209 */ /* 0x000fc80007800000 */
[----:B------:R-:W2:Y:S01]  /*2010*/  MUFU.EX2 R12, R12 ;  /* 0x0000000c000c7308 */ /* 0x000ea20000000800 */
[----:B---3--:R-:W-:Y:S01]  /*2020*/  @!P3 FMUL R13, R13, R13 ;  /* 0x0000000d0d0db220 */ /* 0x008fe20000400000 */
[----:B------:R-:W-:Y:S01]  /*2030*/  FSETP.GEU.AND P3, PT, R25, -126, PT ;  /* 0xc2fc00001900780b */ /* 0x000fe20003f6e000 */
[----:B------:R-:W-:Y:S01]  /*2040*/  @!P1 FMUL R40, R40, 0.5 ;  /* 0x3f00000028289820 */ /* 0x000fe20000400000 */
[----:B------:R-:W-:-:S03]  /*2050*/  FMNMX R0, R87, R0, !PT ;  /* 0x0000000057007209 */ /* 0x000fc60007800000 */
[----:B------:R-:W-:Y:S01]  /*2060*/  @!P5 FMUL R37, R37, 0.5 ;  /* 0x3f0000002525d820 */ /* 0x000fe20000400000 */
[----:B------:R-:W3:Y:S01]  /*2070*/  MUFU.EX2 R29, R29 ;  /* 0x0000001d001d7308 */ /* 0x000ee20000000800 */
[----:B------:R-:W4:Y:S01]  /*2080*/  SHFL.BFLY PT, R3, R0, 0x1, 0x1f ;  /* 0x0c201f0000037f89 */ /* 0x000f2200000e0000 */
[----:B-1----:R-:W-:Y:S01]  /*2090*/  @!P6 FMUL R10, R10, R10 ;  /* 0x0000000a0a0ae220 */ /* 0x002fe20000400000 */
[----:B------:R-:W-:-:S04]  /*20a0*/  FSETP.GEU.AND P6, PT, R33, -126, PT ;  /* 0xc2fc00002100780b */ /* 0x000fc80003fce000 */
[----:B------:R-:W-:Y:S01]  /*20b0*/  @!P3 FMUL R25, R25, 0.5 ;  /* 0x3f0000001919b820 */ /* 0x000fe20000400000 */
[----:B------:R-:W1:Y:S01]  /*20c0*/  MUFU.EX2 R37, R37 ;  /* 0x0000002500257308 */ /* 0x000e620000000800 */
[----:B--2---:R-:W-:Y:S01]  /*20d0*/  @!P2 FMUL R12, R12, R12 ;  /* 0x0000000c0c0ca220 */ /* 0x004fe20000400000 */
[----:B------:R-:W-:-:S06]  /*20e0*/  FSETP.GEU.AND P2, PT, R64, -126, PT ;  /* 0xc2fc00004000780b */ /* 0x000fcc0003f4e000 */
[----:B------:R-:W2:Y:S01]  /*20f0*/  MUFU.EX2 R40, R40 ;  /* 0x0000002800287308 */ /* 0x000ea20000000800 */
[----:B---3--:R-:W-:Y:S01]  /*2100*/  @!P4 FMUL R29, R29, R29 ;  /* 0x0000001d1d1dc220 */ /* 0x008fe20000400000 */
[----:B------:R-:W-:Y:S01]  /*2110*/  FSETP.GEU.AND P4, PT, R65, -126, PT ;  /* 0xc2fc00004100780b */ /* 0x000fe20003f8e000 */
[----:B------:R-:W-:-:S04]  /*2120*/  @!P6 FMUL R33, R33, 0.5 ;  /* 0x3f0000002121e820 */ /* 0x000fc80000400000 */
[----:B------:R-:W-:Y:S01]  /*2130*/  @!P2 FMUL R64, R64, 0.5 ;  /* 0x3f0000004040a820 */ /* 0x000fe20000400000 */
[----:B------:R-:W3:Y:S01]  /*2140*/  MUFU.EX2 R25, R25 ;  /* 0x0000001900197308 */ /* 0x000ee20000000800 */
[----:B-1----:R-:W-:Y:S01]  /*2150*/  @!P5 FMUL R37, R37, R37 ;  /* 0x000000252525d220 */ /* 0x002fe20000400000 */
[----:B------:R-:W-:Y:S02]  /*2160*/  FSETP.GEU.AND P5, PT, R72, -126, PT ;  /* 0xc2fc00004800780b */ /* 0x000fe40003fae000 */
[----:B----4-:R-:W-:-:S03]  /*2170*/  FMNMX R3, R0, R3, !PT ;  /* 0x0000000300037209 */ /* 0x010fc60007800000 */
[----:B------:R-:W-:Y:S01]  /*2180*/  @!P4 FMUL R65, R65, 0.5 ;  /* 0x3f0000004141c820 */ /* 0x000fe20000400000 */
[----:B------:R-:W1:Y:S01]  /*2190*/  MUFU.EX2 R41, R64 ;  /* 0x0000004000297308 */ /* 0x000e620000000800 */
[----:B--2---:R-:W-:Y:S01]  /*21a0*/  @!P1 FMUL R40, R40, R40 ;  /* 0x0000002828289220 */ /* 0x004fe20000400000 */
[----:B------:R-:W-:Y:S01]  /*21b0*/  FSETP.GEU.AND P1, PT, R69, -126, PT ;  /* 0xc2fc00004500780b */ /* 0x000fe20003f2e000 */
[----:B------:R-:W2:Y:S04]  /*21c0*/  SHFL.BFLY PT, R0, R3, 0x2, 0x1f ;  /* 0x0c401f0003007f89 */ /* 0x000ea800000e0000 */
[----:B------:R-:W-:Y:S01]  /*21d0*/  @!P5 FMUL R72, R72, 0.5 ;  /* 0x3f0000004848d820 */ /* 0x000fe20000400000 */
[----:B------:R-:W4:Y:S01]  /*21e0*/  MUFU.EX2 R33, R33 ;  /* 0x0000002100217308 */ /* 0x000f220000000800 */
[----:B---3--:R-:W-:Y:S01]  /*21f0*/  @!P3 FMUL R25, R25, R25 ;  /* 0x000000191919b220 */ /* 0x008fe20000400000 */
[----:B------:R-:W-:-:S05]  /*2200*/  FSETP.GEU.AND P3, PT, R14, -126, PT ;  /* 0xc2fc00000e00780b */ /* 0x000fca0003f6e000 */
[----:B------:R-:W-:Y:S01]  /*2210*/  @!P1 FMUL R69, R69, 0.5 ;  /* 0x3f00000045459820 */ /* 0x000fe20000400000 */
[----:B------:R-:W3:Y:S01]  /*2220*/  MUFU.EX2 R49, R72 ;  /* 0x0000004800317308 */ /* 0x000ee20000000800 */
[----:B-1----:R-:W-:Y:S01]  /*2230*/  @!P2 FMUL R41, R41, R41 ;  /* 0x000000292929a220 */ /* 0x002fe20000400000 */
[----:B------:R-:W-:-:S05]  /*2240*/  FSETP.GEU.AND P2, PT, R76, -126, PT ;  /* 0xc2fc00004c00780b */ /* 0x000fca0003f4e000 */
[----:B------:R-:W-:Y:S01]  /*2250*/  @!P3 FMUL R14, R14, 0.5 ;  /* 0x3f0000000e0eb820 */ /* 0x000fe20000400000 */
[----:B------:R-:W1:Y:S01]  /*2260*/  MUFU.EX2 R44, R65 ;  /* 0x00000041002c7308 */ /* 0x000e620000000800 */
[----:B----4-:R-:W-:Y:S01]  /*2270*/  @!P6 FMUL R33, R33, R33 ;  /* 0x000000212121e220 */ /* 0x010fe20000400000 */
[----:B------:R-:W-:Y:S02]  /*2280*/  FSETP.GEU.AND P6, PT, R68, -126, PT ;  /* 0xc2fc00004400780b */ /* 0x000fe40003fce000 */
[----:B--2---:R-:W-:-:S03]  /*2290*/  FMNMX R5, R3, R0, !PT ;  /* 0x0000000003057209 */ /* 0x004fc60007800000 */
[----:B------:R-:W-:Y:S01]  /*22a0*/  @!P2 FMUL R76, R76, 0.5 ;  /* 0x3f0000004c4ca820 */ /* 0x000fe20000400000 */
[----:B------:R-:W2:Y:S01]  /*22b0*/  MUFU.EX2 R48, R69 ;  /* 0x0000004500307308 */ /* 0x000ea20000000800 */
        /* <DEDUP_REMOVED lines=8> */
[----:B--2---:R-:W-:Y:S01]  /*2340*/  @!P1 FMUL R48, R48, R48 ;  /* 0x0000003030309220 */ /* 0x004fe20000400000 */
[----:B------:R-:W-:-:S04]  /*2350*/  FSETP.NEU.AND P1, PT, R5, -INF , PT ;  /* 0xff8000000500780b */ /* 0x000fc80003f2d000 */
[----:B------:R-:W-:Y:S01]  /*2360*/  FSEL R0, R5, RZ, P1 ;  /* 0x000000ff05007208 */ /* 0x000fe20000800000 */
[----:B------:R-:W-:Y:S01]  /*2370*/  @!P4 FMUL R77, R77, 0.5 ;  /* 0x3f0000004d4dc820 */ /* 0x000fe20000400000 */
[----:B------:R-:W2:Y:S01]  /*2380*/  MUFU.EX2 R20, R81 ;  /* 0x0000005100147308 */ /* 0x000ea20000000800 */
[----:B---3--:R-:W-:Y:S01]  /*2390*/  @!P3 FMUL R14, R14, R14 ;  /* 0x0000000e0e0eb220 */ /* 0x008fe20000400000 */
[----:B------:R-:W-:Y:S01]  /*23a0*/  FSETP.GEU.AND P3, PT, R73, -126, PT ;  /* 0xc2fc00004900780b */ /* 0x000fe20003f6e000 */
[----:B------:R-:W-:Y:S01]  /*23b0*/  FMUL R0, R0, UR6 ;  /* 0x0000000600007c20 */ /* 0x000fe20008400000 */
[----:B------:R-:W-:-:S03]  /*23c0*/  FSETP.GEU.AND P1, PT, R84, -126, PT ;  /* 0xc2fc00005400780b */ /* 0x000fc60003f2e000 */
[--C-:B------:R-:W-:Y:S01]  /*23d0*/  FFMA R26, R26, UR6, -R0.reuse ;  /* 0x000000061a1a7c23 */ /* 0x100fe20008000800 */
[----:B------:R-:W3:Y:S01]  /*23e0*/  MUFU.EX2 R45, R68 ;  /* 0x00000044002d7308 */ /* 0x000ee20000000800 */
[--C-:B------:R-:W-:Y:S01]  /*23f0*/  FFMA R61, R31, UR6, -R0.reuse ;  /* 0x000000061f3d7c23 */ /* 0x100fe20008000800 */
[----:B-1----:R-:W-:Y:S01]  /*2400*/  @!P2 FMUL R53, R53, R53 ;  /* 0x000000353535a220 */ /* 0x002fe20000400000 */
[--C-:B------:R-:W-:Y:S01]  /*2410*/  FFMA R3, R27, UR6, -R0.reuse ;  /* 0x000000061b037c23 */ /* 0x100fe20008000800 */
[----:B------:R-:W-:Y:S01]  /*2420*/  FSETP.GEU.AND P2, PT, R26, -126, PT ;  /* 0xc2fc00001a00780b */ /* 0x000fe20003f4e000 */
[--C-:B------:R-:W-:Y:S01]  /*2430*/  FFMA R38, R38, UR6, -R0.reuse ;  /* 0x0000000626267c23 */ /* 0x100fe20008000800 */
[--C-:B------:R-:W-:Y:S01]  /*2440*/  FFMA R30, R30, UR6, -R0.reuse ;  /* 0x000000061e1e7c23 */ /* 0x100fe20008000800 */
[----:B------:R-:W-:Y:S01]  /*2450*/  @!P3 FMUL R73, R73, 0.5 ;  /* 0x3f0000004949b820 */ /* 0x000fe20000400000 */
[----:B------:R-:W1:Y:S01]  /*2460*/  MUFU.EX2 R56, R77 ;  /* 0x0000004d00387308 */ /* 0x000e620000000800 */
[----:B--2---:R-:W-:Y:S01]  /*2470*/  @!P5 FMUL R20, R20, R20 ;  /* 0x000000141414d220 */ /* 0x004fe20000400000 */
[----:B------:R-:W-:Y:S01]  /*2480*/  FSETP.GEU.AND P5, PT, R61, -126, PT ;  /* 0xc2fc00003d00780b */ /* 0x000fe20003fae000 */
[----:B------:R-:W-:Y:S01]  /*2490*/  @!P1 FMUL R84, R84, 0.5 ;  /* 0x3f00000054549820 */ /* 0x000fe20000400000 */
[--C-:B------:R-:W-:Y:S01]  /*24a0*/  FFMA R34, R34, UR6, -R0.reuse ;  /* 0x0000000622227c23 */ /* 0x100fe20008000800 */
[--C-:B------:R-:W-:Y:S01]  /*24b0*/  FFMA R65, R35, UR6, -R0.reuse ;  /* 0x0000000623417c23 */ /* 0x100fe20008000800 */
[--C-:B------:R-:W-:Y:S01]  /*24c0*/  FFMA R50, R50, UR6, -R0.reuse ;  /* 0x0000000632327c23 */ /* 0x100fe20008000800 */
[--C-:B------:R-:W-:Y:S01]  /*24d0*/  FFMA R42, R42, UR6, -R0.reuse ;  /* 0x000000062a2a7c23 */ /* 0x100fe20008000800 */
[----:B------:R-:W2:Y:S01]  /*24e0*/  MUFU.EX2 R52, R73 ;  /* 0x0000004900347308 */ /* 0x000ea20000000800 */
[----:B---3--:R-:W-:Y:S01]  /*24f0*/  @!P6 FMUL R45, R45, R45 ;  /* 0x0000002d2d2de220 */ /* 0x008fe20000400000 */
[----:B------:R-:W-:Y:S01]  /*2500*/  FSETP.GEU.AND P6, PT, R80, -126, PT ;  /* 0xc2fc00005000780b */ /* 0x000fe20003fce000 */
[----:B------:R-:W-:Y:S01]  /*2510*/  @!P2 FMUL R26, R26, 0.5 ;  /* 0x3f0000001a1aa820 */ /* 0x000fe20000400000 */
[--C-:B------:R-:W-:Y:S01]  /*2520*/  FFMA R46, R46, UR6, -R0.reuse ;  /* 0x000000062e2e7c23 */ /* 0x100fe20008000800 */
[--C-:B------:R-:W-:Y:S01]  /*2530*/  FFMA R67, R67, UR6, -R0.reuse ;  /* 0x0000000643437c23 */ /* 0x100fe20008000800 */
[--C-:B------:R-:W-:Y:S01]  /*2540*/  FFMA R54, R54, UR6, -R0.reuse ;  /* 0x0000000636367c23 */ /* 0x100fe20008000800 */
[----:B------:R-:W-:Y:S01]  /*2550*/  @!P5 FMUL R61, R61, 0.5 ;  /* 0x3f0000003d3dd820 */ /* 0x000fe20000400000 */
[----:B------:R3:W4:Y:S01]  /*2560*/  MUFU.EX2 R31, R26 ;  /* 0x0000001a001f7308 */ /* 0x0007220000000800 */
[----:B-1----:R-:W-:Y:S01]  /*2570*/  @!P4 FMUL R56, R56, R56 ;  /* 0x000000383838c220 */ /* 0x002fe20000400000 */
[----:B------:R-:W-:Y:S01]  /*2580*/  FSETP.GEU.AND P4, PT, R3, -126, PT ;  /* 0xc2fc00000300780b */ /* 0x000fe20003f8e000 */
[--C-:B------:R-:W-:Y:S01]  /*2590*/  FFMA R63, R63, UR6, -R0.reuse ;  /* 0x000000063f3f7c23 */ /* 0x100fe20008000800 */
[--C-:B------:R-:W-:Y:S01]  /*25a0*/  FFMA R75, R75, UR6, -R0.reuse ;  /* 0x000000064b4b7c23 */ /* 0x100fe20008000800 */
[--C-:B------:R-:W-:Y:S01]  /*25b0*/  FFMA R83, R83, UR6, -R0.reuse ;  /* 0x0000000653537c23 */ /* 0x100fe20008000800 */
[--C-:B------:R-:W-:Y:S01]  /*25c0*/  FFMA R71, R71, UR6, -R0.reuse ;  /* 0x0000000647477c23 */ /* 0x100fe20008000800 */
[----:B------:R-:W-:Y:S01]  /*25d0*/  @!P6 FMUL R80, R80, 0.5 ;  /* 0x3f0000005050e820 */ /* 0x000fe20000400000 */
[----:B------:R-:W1:Y:S01]  /*25e0*/  MUFU.EX2 R68, R61 ;  /* 0x0000003d00447308 */ /* 0x000e620000000800 */
[----:B--2---:R-:W-:Y:S01]  /*25f0*/  @!P3 FMUL R52, R52, R52 ;  /* 0x000000343434b220 */ /* 0x004fe20000400000 */
[----:B------:R-:W-:Y:S01]  /*2600*/  FSETP.GEU.AND P3, PT, R85, -126, PT ;  /* 0xc2fc00005500780b */ /* 0x000fe20003f6e000 */
[--C-:B---3--:R-:W-:Y:S01]  /*2610*/  FFMA R26, R43, UR6, -R0.reuse ;  /* 0x000000062b1a7c23 */ /* 0x108fe20008000800 */
[--C-:B------:R-:W-:Y:S01]  /*2620*/  FFMA R79, R79, UR6, -R0.reuse ;  /* 0x000000064f4f7c23 */ /* 0x100fe20008000800 */
[--C-:B------:R-:W-:Y:S01]  /*2630*/  FFMA R78, R78, UR6, -R0.reuse ;  /* 0x000000064e4e7c23 */ /* 0x100fe20008000800 */
[----:B------:R-:W-:Y:S01]  /*2640*/  FFMA R86, R86, UR6, -R0 ;  /* 0x0000000656567c23 */ /* 0x000fe20008000800 */
[----:B------:R-:W-:Y:S01]  /*2650*/  @!P4 FMUL R3, R3, 0.5 ;  /* 0x3f0000000303c820 */ /* 0x000fe20000400000 */
[----:B------:R-:W2:Y:S01]  /*2660*/  MUFU.EX2 R57, R80 ;  /* 0x0000005000397308 */ /* 0x000ea20000000800 */
[----:B----4-:R-:W-:Y:S01]  /*2670*/  @!P2 FMUL R31, R31, R31 ;  /* 0x0000001f1f1fa220 */ /* 0x010fe20000400000 */
[----:B------:R-:W-:Y:S01]  /*2680*/  FSETP.GEU.AND P2, PT, R38, -126, PT ;  /* 0xc2fc00002600780b */ /* 0x000fe20003f4e000 */
[----:B------:R-:W-:-:S04]  /*2690*/  FADD R69, R25, R20 ;  /* 0x0000001419457221 */ /* 0x000fc80000000000 */
[----:B------:R-:W-:Y:S01]  /*26a0*/  @!P3 FMUL R85, R85, 0.5 ;  /* 0x3f0000005555b820 */ /* 0x000fe20000400000 */
[----:B------:R3:W4:Y:S01]  /*26b0*/  MUFU.EX2 R64, R3 ;  /* 0x0000000300407308 */ /* 0x0007220000000800 */
[----:B-1----:R-:W-:Y:S01]  /*26c0*/  @!P5 FMUL R68, R68, R68 ;  /* 0x000000444444d220 */ /* 0x002fe20000400000 */
[----:B------:R-:W-:-:S05]  /*26d0*/  FSETP.GEU.AND P5, PT, R26, -126, PT ;  /* 0xc2fc00001a00780b */ /* 0x000fca0003fae000 */
[----:B------:R-:W-:Y:S01]  /*26e0*/  @!P2 FMUL R38, R38, 0.5 ;  /* 0x3f0000002626a820 */ /* 0x000fe20000400000 */
[----:B------:R-:W1:Y:S01]  /*26f0*/  MUFU.EX2 R27, R84 ;  /* 0x00000054001b7308 */ /* 0x000e620000000800 */
[----:B--2---:R-:W-:Y:S01]  /*2700*/  @!P6 FMUL R57, R57, R57 ;  /* 0x000000393939e220 */ /* 0x004fe20000400000 */
[----:B------:R-:W-:Y:S01]  /*2710*/  FSETP.GEU.AND P6, PT, R30, -126, PT ;  /* 0xc2fc00001e00780b */ /* 0x000fe20003fce000 */
[----:B---3--:R-:W-:-:S04]  /*2720*/  FFMA R3, R39, UR6, -R0 ;  /* 0x0000000627037c23 */ /* 0x008fc80008000800 */
[----:B------:R-:W-:Y:S01]  /*2730*/  @!P5 FMUL R26, R26, 0.5 ;  /* 0x3f0000001a1ad820 */ /* 0x000fe20000400000 */
[----:B------:R-:W2:Y:S01]  /*2740*/  MUFU.EX2 R60, R85 ;  /* 0x00000055003c7308 */ /* 0x000ea20000000800 */
[----:B----4-:R-:W-:Y:S01]  /*2750*/  @!P4 FMUL R64, R64, R64 ;  /* 0x000000404040c220 */ /* 0x010fe20000400000 */
[----:B------:R-:W-:-:S05]  /*2760*/  FSETP.GEU.AND P4, PT, R3, -126, PT ;  /* 0xc2fc00000300780b */ /* 0x000fca0003f8e000 */
[----:B------:R-:W-:Y:S01]  /*2770*/  @!P6 FMUL R30, R30, 0.5 ;  /* 0x3f0000001e1ee820 */ /* 0x000fe20000400000 */
[----:B------:R3:W4:Y:S01]  /*2780*/  MUFU.EX2 R43, R38 ;  /* 0x00000026002b7308 */ /* 0x0007220000000800 */
[----:B-1----:R-:W-:Y:S01]  /*2790*/  @!P1 FMUL R27, R27, R27 ;  /* 0x0000001b1b1b9220 */ /* 0x002fe20000400000 */
[----:B------:R-:W-:-:S05]  /*27a0*/  FSETP.GEU.AND P1, PT, R34, -126, PT ;  /* 0xc2fc00002200780b */ /* 0x000fca0003f2e000 */
[----:B------:R-:W-:Y:S01]  /*27b0*/  @!P4 FMUL R3, R3, 0.5 ;  /* 0x3f0000000303c820 */ /* 0x000fe20000400000 */
[----:B------:R1:W5:Y:S01]  /*27c0*/  MUFU.EX2 R80, R26 ;  /* 0x0000001a00507308 */ /* 0x0003620000000800 */
[----:B--2---:R-:W-:Y:S01]  /*27d0*/  @!P3 FMUL R60, R60, R60 ;  /* 0x0000003c3c3cb220 */ /* 0x004fe20000400000 */
[----:B------:R-:W-:Y:S01]  /*27e0*/  FSETP.GEU.AND P3, PT, R65, -126, PT ;  /* 0xc2fc00004100780b */ /* 0x000fe20003f6e000 */
[----:B---3--:R-:W-:-:S04]  /*27f0*/  FFMA R38, R62, UR6, -R0 ;  /* 0x000000063e267c23 */ /* 0x008fc80008000800 */
[----:B------:R-:W-:Y:S01]  /*2800*/  @!P1 FMUL R34, R34, 0.5 ;  /* 0x3f00000022229820 */ /* 0x000fe20000400000 */
[----:B------:R2:W3:Y:S01]  /*2810*/  MUFU.EX2 R35, R30 ;  /* 0x0000001e00237308 */ /* 0x0004e20000000800 */
[----:B-1----:R-:W-:Y:S01]  /*2820*/  FFMA R26, R55, UR6, -R0 ;  /* 0x00000006371a7c23 */ /* 0x002fe20008000800 */
[----:B----4-:R-:W-:Y:S01]  /*2830*/  @!P2 FMUL R43, R43, R43 ;  /* 0x0000002b2b2ba220 */ /* 0x010fe20000400000 */
[----:B------:R-:W-:-:S04]  /*2840*/  FSETP.GEU.AND P2, PT, R50, -126, PT ;  /* 0xc2fc00003200780b */ /* 0x000fc80003f4e000 */
[----:B------:R-:W-:Y:S01]  /*2850*/  @!P3 FMUL R65, R65, 0.5 ;  /* 0x3f0000004141b820 */ /* 0x000fe20000400000 */
[----:B------:R1:W4:Y:S01]  /*2860*/  MUFU.EX2 R76, R3 ;  /* 0x00000003004c7308 */ /* 0x0003220000000800 */
[----:B-----5:R-:W-:Y:S01]  /*2870*/  @!P5 FMUL R80, R80, R80 ;  /* 0x000000505050d220 */ /* 0x020fe20000400000 */
[----:B------:R-:W-:Y:S01]  /*2880*/  FSETP.GEU.AND P5, PT, R26, -126, PT ;  /* 0xc2fc00001a00780b */ /* 0x000fe20003fae000 */
[----:B--2---:R-:W-:-:S05]  /*2890*/  FFMA R30, R47, UR6, -R0 ;  /* 0x000000062f1e7c23 */ /* 0x004fca0008000800 */
[----:B------:R2:W5:Y:S01]  /*28a0*/  MUFU.EX2 R39, R34 ;  /* 0x0000002200277308 */ /* 0x0005620000000800 */
[----:B---3--:R-:W-:Y:S01]  /*28b0*/  @!P6 FMUL R35, R35, R35 ;  /* 0x000000232323e220 */ /* 0x008fe20000400000 */
[----:B------:R-:W-:Y:S01]  /*28c0*/  FSETP.GEU.AND P6, PT, R42, -126, PT ;  /* 0xc2fc00002a00780b */ /* 0x000fe20003fce000 */
[----:B-1----:R-:W-:Y:S01]  /*28d0*/  FFMA R3, R51, UR6, -R0 ;  /* 0x0000000633037c23 */ /* 0x002fe20008000800 */
[----:B------:R-:W-:-:S03]  /*28e0*/  @!P2 FMUL R50, R50, 0.5 ;  /* 0x3f0000003232a820 */ /* 0x000fc60000400000 */
[----:B------:R-:W-:Y:S01]  /*28f0*/  @!P5 FMUL R26, R26, 0.5 ;  /* 0x3f0000001a1ad820 */ /* 0x000fe20000400000 */
[----:B------:R1:W3:Y:S01]  /*2900*/  MUFU.EX2 R72, R65 ;  /* 0x0000004100487308 */ /* 0x0002e20000000800 */
[----:B----4-:R-:W-:Y:S01]  /*2910*/  @!P4 FMUL R76, R76, R76 ;  /* 0x0000004c4c4cc220 */ /* 0x010fe20000400000 */
[----:B------:R-:W-:Y:S01]  /*2920*/  FSETP.GEU.AND P4, PT, R3, -126, PT ;  /* 0xc2fc00000300780b */ /* 0x000fe20003f8e000 */
[----:B--2---:R-:W-:-:S04]  /*2930*/  FFMA R34, R58, UR6, -R0 ;  /* 0x000000063a227c23 */ /* 0x004fc80008000800 */
[----:B------:R-:W-:Y:S01]  /*2940*/  @!P6 FMUL R42, R42, 0.5 ;  /* 0x3f0000002a2ae820 */ /* 0x000fe20000400000 */
[----:B------:R-:W2:Y:S01]  /*2950*/  MUFU.EX2 R55, R50 ;  /* 0x0000003200377308 */ /* 0x000ea20000000800 */
[----:B-----5:R-:W-:Y:S01]  /*2960*/  @!P1 FMUL R39, R39, R39 ;  /* 0x0000002727279220 */ /* 0x020fe20000400000 */
[----:B------:R-:W-:Y:S01]  /*2970*/  FSETP.GEU.AND P1, PT, R46, -126, PT ;  /* 0xc2fc00002e00780b */ /* 0x000fe20003f2e000 */
[----:B-1----:R-:W-:Y:S01]  /*2980*/  FADD R65, R36, R57 ;  /* 0x0000003924417221 */ /* 0x002fe20000000000 */
[----:B------:R-:W-:Y:S02]  /*2990*/  F2FP.BF16.F32.PACK_AB R36, R25, R36 ;  /* 0x000000241924723e */ /* 0x000fe400000010ff */
[----:B------:R-:W-:Y:S01]  /*29a0*/  F2FP.BF16.F32.PACK_AB R25, R64, R31 ;  /* 0x0000001f4019723e */ /* 0x000fe200000010ff */
[----:B------:R-:W-:Y:S01]  /*29b0*/  @!P4 FMUL R3, R3, 0.5 ;  /* 0x3f0000000303c820 */ /* 0x000fe20000400000 */
[----:B------:R1:W4:Y:S01]  /*29c0*/  MUFU.EX2 R62, R26 ;  /* 0x0000001a003e7308 */ /* 0x0003220000000800 */
[----:B---3--:R-:W-:Y:S01]  /*29d0*/  @!P3 FMUL R72, R72, R72 ;  /* 0x000000484848b220 */ /* 0x008fe20000400000 */
[----:B------:R-:W-:-:S05]  /*29e0*/  FSETP.GEU.AND P3, PT, R30, -126, PT ;  /* 0xc2fc00001e00780b */ /* 0x000fca0003f6e000 */
[----:B------:R-:W-:Y:S01]  /*29f0*/  @!P1 FMUL R46, R46, 0.5 ;  /* 0x3f0000002e2e9820 */ /* 0x000fe20000400000 */
[----:B------:R-:W3:Y:S01]  /*2a00*/  MUFU.EX2 R47, R42 ;  /* 0x0000002a002f7308 */ /* 0x000ee20000000800 */
[----:B--2---:R-:W-:Y:S01]  /*2a10*/  @!P2 FMUL R55, R55, R55 ;  /* 0x000000373737a220 */ /* 0x004fe20000400000 */
[----:B------:R-:W-:Y:S01]  /*2a20*/  FSETP.GEU.AND P2, PT, R38, -126, PT ;  /* 0xc2fc00002600780b */ /* 0x000fe20003f4e000 */
[----:B-1----:R-:W-:-:S04]  /*2a30*/  FFMA R26, R70, UR6, -R0 ;  /* 0x00000006461a7c23 */ /* 0x002fc80008000800 */
[----:B------:R-:W-:Y:S01]  /*2a40*/  @!P3 FMUL R30, R30, 0.5 ;  /* 0x3f0000001e1eb820 */ /* 0x000fe20000400000 */
[----:B------:R1:W2:Y:S01]  /*2a50*/  MUFU.EX2 R58, R3 ;  /* 0x00000003003a7308 */ /* 0x0002a20000000800 */
[----:B----4-:R-:W-:Y:S01]  /*2a60*/  @!P5 FMUL R62, R62, R62 ;  /* 0x0000003e3e3ed220 */ /* 0x010fe20000400000 */
[----:B------:R-:W-:-:S05]  /*2a70*/  FSETP.GEU.AND P5, PT, R67, -126, PT ;  /* 0xc2fc00004300780b */ /* 0x000fca0003fae000 */
[----:B------:R-:W-:Y:S01]  /*2a80*/  @!P2 FMUL R38, R38, 0.5 ;  /* 0x3f0000002626a820 */ /* 0x000fe20000400000 */
[----:B------:R-:W4:Y:S01]  /*2a90*/  MUFU.EX2 R51, R46 ;  /* 0x0000002e00337308 */ /* 0x000f220000000800 */
[----:B---3--:R-:W-:Y:S01]  /*2aa0*/  @!P6 FMUL R47, R47, R47 ;  /* 0x0000002f2f2fe220 */ /* 0x008fe20000400000 */
[----:B------:R-:W-:Y:S01]  /*2ab0*/  FSETP.GEU.AND P6, PT, R54, -126, PT ;  /* 0xc2fc00003600780b */ /* 0x000fe20003fce000 */
[----:B-1----:R-:W-:-:S04]  /*2ac0*/  FFMA R3, R66, UR6, -R0 ;  /* 0x0000000642037c23 */ /* 0x002fc80008000800 */
[----:B------:R-:W-:Y:S01]  /*2ad0*/  @!P5 FMUL R67, R67, 0.5 ;  /* 0x3f0000004343d820 */ /* 0x000fe20000400000 */
[----:B------:R1:W3:Y:S01]  /*2ae0*/  MUFU.EX2 R84, R30 ;  /* 0x0000001e00547308 */ /* 0x0002e20000000800 */
[----:B--2---:R-:W-:Y:S01]  /*2af0*/  @!P4 FMUL R58, R58, R58 ;  /* 0x0000003a3a3ac220 */ /* 0x004fe20000400000 */
[----:B------:R-:W-:-:S05]  /*2b00*/  FSETP.GEU.AND P4, PT, R63, -126, PT ;  /* 0xc2fc00003f00780b */ /* 0x000fca0003f8e000 */
[----:B------:R-:W-:Y:S01]  /*2b10*/  @!P6 FMUL R54, R54, 0.5 ;  /* 0x3f0000003636e820 */ /* 0x000fe20000400000 */
[----:B------:R-:W2:Y:S01]  /*2b20*/  MUFU.EX2 R66, R38 ;  /* 0x0000002600427308 */ /* 0x000ea20000000800 */
[----:B----4-:R-:W-:Y:S01]  /*2b30*/  @!P1 FMUL R51, R51, R51 ;  /* 0x0000003333339220 */ /* 0x010fe20000400000 */
[----:B------:R-:W-:Y:S01]  /*2b40*/  FSETP.GEU.AND P1, PT, R34, -126, PT ;  /* 0xc2fc00002200780b */ /* 0x000fe20003f2e000 */
[----:B-1----:R-:W-:-:S04]  /*2b50*/  FFMA R30, R59, UR6, -R0 ;  /* 0x000000063b1e7c23 */ /* 0x002fc80008000800 */
[----:B------:R-:W-:Y:S01]  /*2b60*/  @!P4 FMUL R63, R63, 0.5 ;  /* 0x3f0000003f3fc820 */ /* 0x000fe20000400000 */
[----:B------:R-:W1:Y:S01]  /*2b70*/  MUFU.EX2 R59, R54 ;  /* 0x00000036003b7308 */ /* 0x000e620000000800 */
[----:B---3--:R-:W-:Y:S01]  /*2b80*/  @!P3 FMUL R84, R84, R84 ;  /* 0x000000545454b220 */ /* 0x008fe20000400000 */
[----:B------:R-:W-:-:S05]  /*2b90*/  FSETP.GEU.AND P3, PT, R30, -126, PT ;  /* 0xc2fc00001e00780b */ /* 0x000fca0003f6e000 */
[----:B------:R-:W-:Y:S01]  /*2ba0*/  @!P1 FMUL R34, R34, 0.5 ;  /* 0x3f00000022229820 */ /* 0x000fe20000400000 */
[----:B------:R-:W3:Y:S01]  /*2bb0*/  MUFU.EX2 R67, R67 ;  /* 0x0000004300437308 */ /* 0x000ee20000000800 */
[----:B--2---:R-:W-:Y:S01]  /*2bc0*/  @!P2 FMUL R66, R66, R66 ;  /* 0x000000424242a220 */ /* 0x004fe20000400000 */
[----:B------:R-:W-:-:S05]  /*2bd0*/  FSETP.GEU.AND P2, PT, R75, -126, PT ;  /* 0xc2fc00004b00780b */ /* 0x000fca0003f4e000 */
[----:B------:R-:W-:Y:S01]  /*2be0*/  @!P3 FMUL R30, R30, 0.5 ;  /* 0x3f0000001e1eb820 */ /* 0x000fe20000400000 */
[----:B------:R2:W4:Y:S01]  /*2bf0*/  MUFU.EX2 R88, R34 ;  /* 0x0000002200587308 */ /* 0x0005220000000800 */
[----:B-1----:R-:W-:Y:S01]  /*2c00*/  @!P6 FMUL R59, R59, R59 ;  /* 0x0000003b3b3be220 */ /* 0x002fe20000400000 */
[----:B------:R-:W-:-:S05]  /*2c10*/  FSETP.GEU.AND P6, PT, R3, -126, PT ;  /* 0xc2fc00000300780b */ /* 0x000fca0003fce000 */
[----:B------:R-:W-:Y:S01]  /*2c20*/  @!P2 FMUL R75, R75, 0.5 ;  /* 0x3f0000004b4ba820 */ /* 0x000fe20000400000 */
[----:B------:R-:W1:Y:S01]  /*2c30*/  MUFU.EX2 R63, R63 ;  /* 0x0000003f003f7308 */ /* 0x000e620000000800 */
[----:B---3--:R-:W-:Y:S01]  /*2c40*/  @!P5 FMUL R67, R67, R67 ;  /* 0x000000434343d220 */ /* 0x008fe20000400000 */
[----:B------:R-:W-:Y:S01]  /*2c50*/  FSETP.GEU.AND P5, PT, R83, -126, PT ;  /* 0xc2fc00005300780b */ /* 0x000fe20003fae000 */
[----:B--2---:R-:W-:Y:S02]  /*2c60*/  FFMA R34, R74, UR6, -R0 ;  /* 0x000000064a227c23 */ /* 0x004fe40008000800 */
[----:B------:R-:W-:Y:S02]  /*2c70*/  FADD R54, R72, R67 ;  /* 0x0000004348367221 */ /* 0x000fe40000000000 */
[----:B------:R-:W-:Y:S01]  /*2c80*/  @!P6 FMUL R3, R3, 0.5 ;  /* 0x3f0000000303e820 */ /* 0x000fe20000400000 */
[----:B------:R2:W3:Y:S01]  /*2c90*/  MUFU.EX2 R61, R30 ;  /* 0x0000001e003d7308 */ /* 0x0004e20000000800 */
[----:B----4-:R-:W-:Y:S01]  /*2ca0*/  @!P1 FMUL R88, R88, R88 ;  /* 0x0000005858589220 */ /* 0x010fe20000400000 */
[----:B------:R-:W-:-:S05]  /*2cb0*/  FSETP.GEU.AND P1, PT, R34, -126, PT ;  /* 0xc2fc00002200780b */ /* 0x000fca0003f2e000 */
[----:B------:R-:W-:Y:S01]  /*2cc0*/  @!P5 FMUL R83, R83, 0.5 ;  /* 0x3f0000005353d820 */ /* 0x000fe20000400000 */
[----:B------:R4:W5:Y:S01]  /*2cd0*/  MUFU.EX2 R70, R3 ;  /* 0x0000000300467308 */ /* 0x0009620000000800 */
[--C-:B--2---:R-:W-:Y:S01]  /*2ce0*/  FFMA R30, R82, UR6, -R0.reuse ;  /* 0x00000006521e7c23 */ /* 0x104fe20008000800 */
[----:B-1----:R-:W-:Y:S01]  /*2cf0*/  @!P4 FMUL R63, R63, R63 ;  /* 0x0000003f3f3fc220 */ /* 0x002fe20000400000 */
[----:B------:R-:W-:-:S03]  /*2d00*/  FFMA R0, R87, UR6, -R0 ;  /* 0x0000000657007c23 */ /* 0x000fc60008000800 */
[----:B------:R-:W-:Y:S01]  /*2d10*/  FSETP.GEU.AND P4, PT, R30, -126, PT ;  /* 0xc2fc00001e00780b */ /* 0x000fe20003f8e000 */
[----:B------:R-:W-:Y:S01]  /*2d20*/  @!P1 FMUL R34, R34, 0.5 ;  /* 0x3f00000022229820 */ /* 0x000fe20000400000 */
[----:B------:R-:W1:Y:S01]  /*2d30*/  MUFU.EX2 R75, R75 ;  /* 0x0000004b004b7308 */ /* 0x000e620000000800 */
[----:B---3--:R-:W-:Y:S01]  /*2d40*/  @!P3 FMUL R61, R61, R61 ;  /* 0x0000003d3d3db220 */ /* 0x008fe20000400000 */
[----:B------:R-:W-:Y:S01]  /*2d50*/  FSETP.GEU.AND P3, PT, R26, -126, PT ;  /* 0xc2fc00001a00780b */ /* 0x000fe20003f6e000 */
[----:B----4-:R-:W-:Y:S01]  /*2d60*/  FADD R3, R24, R33 ;  /* 0x0000002118037221 */ /* 0x010fe20000000000 */
[----:B------:R-:W-:-:S04]  /*2d70*/  F2FP.BF16.F32.PACK_AB R24, R7, R24 ;  /* 0x000000180718723e */ /* 0x000fc800000010ff */
[----:B------:R-:W2:Y:S01]  /*2d80*/  MUFU.EX2 R83, R83 ;  /* 0x0000005300537308 */ /* 0x000ea20000000800 */
[----:B-----5:R-:W-:Y:S01]  /*2d90*/  @!P6 FMUL R70, R70, R70 ;  /* 0x000000464646e220 */ /* 0x020fe20000400000 */
[----:B------:R-:W-:Y:S01]  /*2da0*/  FSETP.GEU.AND P6, PT, R71, -126, PT ;  /* 0xc2fc00004700780b */ /* 0x000fe20003fce000 */
[----:B------:R-:W-:Y:S02]  /*2db0*/  @!P4 FMUL R30, R30, 0.5 ;  /* 0x3f0000001e1ec820 */ /* 0x000fe40000400000 */
[----:B------:R-:W-:Y:S02]  /*2dc0*/  FADD R50, R39, R70 ;  /* 0x0000004627327221 */ /* 0x000fe40000000000 */
[----:B------:R-:W-:Y:S01]  /*2dd0*/  @!P3 FMUL R26, R26, 0.5 ;  /* 0x3f0000001a1ab820 */ /* 0x000fe20000400000 */
[----:B------:R3:W4:Y:S01]  /*2de0*/  MUFU.EX2 R82, R34 ;  /* 0x0000002200527308 */ /* 0x0007220000000800 */
[----:B-1----:R-:W-:Y:S01]  /*2df0*/  @!P2 FMUL R75, R75, R75 ;  /* 0x0000004b4b4ba220 */ /* 0x002fe20000400000 */
[----:B------:R-:W-:-:S03]  /*2e00*/  FSETP.GEU.AND P2, PT, R79, -126, PT ;  /* 0xc2fc00004f00780b */ /* 0x000fc60003f4e000 */
[----:B------:R-:W-:Y:S02]  /*2e10*/  FADD R85, R80, R75 ;  /* 0x0000004b50557221 */ /* 0x000fe40000000000 */
[----:B------:R-:W-:Y:S01]  /*2e20*/  @!P6 FMUL R71, R71, 0.5 ;  /* 0x3f0000004747e820 */ /* 0x000fe20000400000 */
[----:B------:R1:W5:Y:S01]  /*2e30*/  MUFU.EX2 R90, R30 ;  /* 0x0000001e005a7308 */ /* 0x0003620000000800 */
[----:B--2---:R-:W-:Y:S01]  /*2e40*/  @!P5 FMUL R83, R83, R83 ;  /* 0x000000535353d220 */ /* 0x004fe20000400000 */
[----:B------:R-:W-:Y:S01]  /*2e50*/  FSETP.GEU.AND P5, PT, R0, -126, PT ;  /* 0xc2fc00000000780b */ /* 0x000fe20003fae000 */
[----:B---3--:R-:W-:Y:S02]  /*2e60*/  FADD R34, R15, R52 ;  /* 0x000000340f227221 */ /* 0x008fe40000000000 */
[----:B------:R-:W-:Y:S02]  /*2e70*/  FADD R89, R58, R83 ;  /* 0x000000533a597221 */ /* 0x000fe40000000000 */
[----:B------:R-:W-:Y:S01]  /*2e80*/  @!P2 FMUL R79, R79, 0.5 ;  /* 0x3f0000004f4fa820 */ /* 0x000fe20000400000 */
[----:B------:R2:W-:Y:S01]  /*2e90*/  MUFU.EX2 R74, R26 ;  /* 0x0000001a004a7308 */ /* 0x0005e20000000800 */
[----:B----4-:R-:W-:Y:S01]  /*2ea0*/  @!P1 FMUL R82, R82, R82 ;  /* 0x0000005252529220 */ /* 0x010fe20000400000 */
[----:B------:R-:W-:Y:S01]  /*2eb0*/  FSETP.GEU.AND P1, PT, R78, -126, PT ;  /* 0xc2fc00004e00780b */ /* 0x000fe20003f2e000 */
[----:B-1----:R-:W-:Y:S01]  /*2ec0*/  FADD R30, R32, R49 ;  /* 0x00000031201e7221 */ /* 0x002fe20000000000 */
[----:B------:R-:W-:Y:S01]  /*2ed0*/  FADD R93, R54, R89 ;  /* 0x00000059365d7221 */ /* 0x000fe20000000000 */
[----:B------:R-:W-:-:S02]  /*2ee0*/  F2FP.BF16.F32.PACK_AB R54, R60, R27 ;  /* 0x0000001b3c36723e */ /* 0x000fc400000010ff */
[----:B------:R-:W-:Y:S01]  /*2ef0*/  @!P5 FMUL R0, R0, 0.5 ;  /* 0x3f0000000000d820 */ /* 0x000fe20000400000 */
[----:B------:R-:W1:Y:S01]  /*2f00*/  MUFU.EX2 R71, R71 ;  /* 0x0000004700477308 */ /* 0x000e620000000800 */
[----:B--2---:R-:W-:Y:S01]  /*2f10*/  FADD R26, R28, R41 ;  /* 0x000000291c1a7221 */ /* 0x004fe20000000000 */
[----:B-----5:R-:W-:Y:S01]  /*2f20*/  @!P4 FMUL R90, R90, R90 ;  /* 0x0000005a5a5ac220 */ /* 0x020fe20000400000 */
[----:B------:R-:W-:Y:S01]  /*2f30*/  FSETP.GEU.AND P4, PT, R86, -126, PT ;  /* 0xc2fc00005600780b */ /* 0x000fe20003f8e000 */
[----:B------:R-:W-:Y:S01]  /*2f40*/  FADD R38, R3, R30 ;  /* 0x0000001e03267221 */ /* 0x000fe20000000000 */
[----:B------:R-:W-:Y:S01]  /*2f50*/  FADD R73, R26, R65 ;  /* 0x000000411a497221 */ /* 0x000fe20000000000 */
[----:B------:R-:W-:Y:S01]  /*2f60*/  FADD R26, R6, R37 ;  /* 0x00000025061a7221 */ /* 0x000fe20000000000 */
[----:B------:R-:W-:Y:S01]  /*2f70*/  FADD R65, R10, R53 ;  /* 0x000000350a417221 */ /* 0x000fe20000000000 */
[----:B------:R-:W2:Y:S01]  /*2f80*/  MUFU.EX2 R79, R79 ;  /* 0x0000004f004f7308 */ /* 0x000ea20000000800 */
[----:B------:R-:W-:Y:S01]  /*2f90*/  @!P1 FMUL R78, R78, 0.5 ;  /* 0x3f0000004e4e9820 */ /* 0x000fe20000400000 */
[----:B------:R-:W-:Y:S01]  /*2fa0*/  FADD R3, R7, R40 ;  /* 0x0000002807037221 */ /* 0x000fe20000000000 */
[----:B------:R-:W-:Y:S01]  /*2fb0*/  FADD R46, R26, R65 ;  /* 0x000000411a2e7221 */ /* 0x000fe20000000000 */
[----:B------:R-:W-:Y:S01]  /*2fc0*/  FADD R65, R12, R27 ;  /* 0x0000001b0c417221 */ /* 0x000fe20000000000 */
[----:B------:R-:W-:Y:S01]  /*2fd0*/  FADD R26, R8, R45 ;  /* 0x0000002d081a7221 */ /* 0x000fe20000000000 */
[----:B------:R-:W-:Y:S01]  /*2fe0*/  FADD R30, R11, R44 ;  /* 0x0000002c0b1e7221 */ /* 0x000fe20000000000 */
[----:B------:R-:W-:Y:S01]  /*2ff0*/  FADD R42, R3, R34 ;  /* 0x00000022032a7221 */ /* 0x000fe20000000000 */
[----:B------:R-:W-:Y:S01]  /*3000*/  @!P4 FMUL R86, R86, 0.5 ;  /* 0x3f0000005656c820 */ /* 0x000fe20000400000 */
[----:B------:R-:W-:Y:S01]  /*3010*/  FADD R81, R26, R65 ;  /* 0x000000411a517221 */ /* 0x000fe20000000000 */
[----:B------:R-:W-:Y:S01]  /*3020*/  FADD R77, R30, R69 ;  /* 0x000000451e4d7221 */ /* 0x000fe20000000000 */
[----:B------:R-:W3:Y:S01]  /*3030*/  MUFU.EX2 R65, R0 ;  /* 0x0000000000417308 */ /* 0x000ee20000000800 */
[----:B------:R-:W-:Y:S01]  /*3040*/  FADD R3, R9, R14 ;  /* 0x0000000e09037221 */ /* 0x000fe20000000000 */
[----:B------:R-:W-:Y:S01]  /*3050*/  FADD R34, R21, R56 ;  /* 0x0000003815227221 */ /* 0x000fe20000000000 */
[----:B------:R-:W-:Y:S01]  /*3060*/  FADD R30, R13, R48 ;  /* 0x000000300d1e7221 */ /* 0x000fe20000000000 */
[----:B------:R-:W-:Y:S01]  /*3070*/  FADD R69, R29, R60 ;  /* 0x0000003c1d457221 */ /* 0x000fe20000000000 */
[----:B------:R-:W-:Y:S01]  /*3080*/  FADD R26, R31, R88 ;  /* 0x000000581f1a7221 */ /* 0x000fe20000000000 */
[----:B------:R-:W-:Y:S01]  /*3090*/  FADD R3, R3, R34 ;  /* 0x0000002203037221 */ /* 0x000fe20000000000 */
[----:B------:R-:W-:Y:S01]  /*30a0*/  FADD R87, R55, R90 ;  /* 0x0000005a37577221 */ /* 0x000fe20000000000 */
[----:B------:R-:W4:Y:S01]  /*30b0*/  MUFU.EX2 R78, R78 ;  /* 0x0000004e004e7308 */ /* 0x000f220000000800 */
[----:B------:R-:W-:Y:S01]  /*30c0*/  FADD R30, R30, R69 ;  /* 0x000000451e1e7221 */ /* 0x000fe20000000000 */
[----:B------:R-:W-:Y:S01]  /*30d0*/  FADD R69, R47, R82 ;  /* 0x000000522f457221 */ /* 0x000fe20000000000 */
[----:B------:R-:W-:Y:S01]  /*30e0*/  FADD R34, R64, R61 ;  /* 0x0000003d40227221 */ /* 0x000fe20000000000 */
[----:B-1----:R-:W-:Y:S01]  /*30f0*/  @!P6 FMUL R71, R71, R71 ;  /* 0x000000474747e220 */ /* 0x002fe20000400000 */
[----:B--2---:R-:W-:Y:S01]  /*3100*/  @!P2 FMUL R79, R79, R79 ;  /* 0x0000004f4f4fa220 */ /* 0x004fe20000400000 */
[----:B------:R-:W-:Y:S01]  /*3110*/  FADD R91, R26, R69 ;  /* 0x000000451a5b7221 */ /* 0x000fe20000000000 */
[----:B------:R-:W-:Y:S01]  /*3120*/  FADD R94, R50, R87 ;  /* 0x00000057325e7221 */ /* 0x000fe20000000000 */
[----:B------:R-:W1:Y:S01]  /*3130*/  MUFU.EX2 R86, R86 ;  /* 0x0000005600567308 */ /* 0x000e620000000800 */
[----:B---3--:R-:W-:Y:S01]  /*3140*/  @!P5 FMUL R65, R65, R65 ;  /* 0x000000414141d220 */ /* 0x008fe20000400000 */
[----:B------:R-:W-:Y:S01]  /*3150*/  FADD R92, R34, R85 ;  /* 0x00000055225c7221 */ /* 0x000fe20000000000 */
[----:B------:R-:W-:Y:S01]  /*3160*/  FADD R26, R68, R63 ;  /* 0x0000003f441a7221 */ /* 0x000fe20000000000 */
[----:B------:R-:W-:Y:S01]  /*3170*/  FADD R85, R84, R79 ;  /* 0x0000004f54557221 */ /* 0x000fe20000000000 */
[----:B------:R-:W-:Y:S01]  /*3180*/  FADD R50, R76, R71 ;  /* 0x000000474c327221 */ /* 0x000fe20000000000 */
[----:B------:R-:W-:Y:S01]  /*3190*/  FADD R89, R62, R65 ;  /* 0x000000413e597221 */ /* 0x000fe20000000000 */
[----:B------:R-:W-:Y:S01]  /*31a0*/  @!P3 FMUL R74, R74, R74 ;  /* 0x0000004a4a4ab220 */ /* 0x000fe20000400000 */
[----:B------:R-:W-:Y:S01]  /*31b0*/  FADD R26, R26, R85 ;  /* 0x000000551a1a7221 */ /* 0x000fe20000000000 */
[----:B----4-:R-:W-:Y:S01]  /*31c0*/  @!P1 FMUL R78, R78, R78 ;  /* 0x0000004e4e4e9220 */ /* 0x010fe20000400000 */
[----:B------:R-:W-:Y:S01]  /*31d0*/  FADD R89, R50, R89 ;  /* 0x0000005932597221 */ /* 0x000fe20000000000 */
[----:B------:R-:W-:Y:S01]  /*31e0*/  FADD R0, R35, R66 ;  /* 0x0000004223007221 */ /* 0x000fe20000000000 */
[----:B------:R-:W-:Y:S01]  /*31f0*/  FADD R34, R43, R74 ;  /* 0x0000004a2b227221 */ /* 0x000fe20000000000 */
[----:B------:R-:W-:Y:S01]  /*3200*/  FADD R69, R51, R78 ;  /* 0x0000004e33457221 */ /* 0x000fe20000000000 */
[----:B------:R-:W-:Y:S01]  /*3210*/  FADD R89, R26, R89 ;  /* 0x000000591a597221 */ /* 0x000fe20000000000 */
[----:B------:R-:W-:Y:S01]  /*3220*/  MOV R26, UR27 ;  /* 0x0000001b001a7c02 */ /* 0x000fe20008000f00 */
[----:B------:R-:W-:Y:S01]  /*3230*/  UIADD3 UR27, UR51, 0x1, URZ ;  /* 0x00000001331b7890 */ /* 0x000fe2000fffe03f */
[----:B-1----:R-:W-:Y:S01]  /*3240*/  @!P4 FMUL R86, R86, R86 ;  /* 0x000000565656c220 */ /* 0x002fe20000400000 */
[----:B------:R-:W-:Y:S01]  /*3250*/  FADD R0, R0, R69 ;  /* 0x0000004500007221 */ /* 0x000fe20000000000 */
[----:B------:R-:W-:Y:S01]  /*3260*/  FADD R38, R38, R73 ;  /* 0x0000004926267221 */ /* 0x000fe20000000000 */
[----:B------:R-:W-:Y:S01]  /*3270*/  UISETP.NE.AND UP0, UPT, UR27, 0x5, UPT ;  /* 0x000000051b00788c */ /* 0x000fe2000bf05270 */
[----:B------:R-:W-:Y:S01]  /*3280*/  FADD R87, R59, R86 ;  /* 0x000000563b577221 */ /* 0x000fe20000000000 */
[----:B------:R-:W-:Y:S01]  /*3290*/  FADD R42, R42, R77 ;  /* 0x0000004d2a2a7221 */ /* 0x000fe20000000000 */
[----:B------:R-:W-:Y:S01]  /*32a0*/  FADD R81, R46, R81 ;  /* 0x000000512e517221 */ /* 0x000fe20000000000 */
[----:B------:R-:W-:Y:S01]  /*32b0*/  FADD R3, R3, R30 ;  /* 0x0000001e03037221 */ /* 0x000fe20000000000 */
[----:B------:R-:W-:Y:S01]  /*32c0*/  FADD R87, R34, R87 ;  /* 0x0000005722577221 */ /* 0x000fe20000000000 */
[----:B------:R-:W-:Y:S01]  /*32d0*/  USEL UR6, URZ, 0x1, UP0 ;  /* 0x000000013f067887 */ /* 0x000fe20008000000 */
[----:B------:R-:W-:Y:S01]  /*32e0*/  FADD R91, R91, R94 ;  /* 0x0000005e5b5b7221 */ /* 0x000fe20000000000 */
[----:B------:R-:W-:Y:S01]  /*32f0*/  FADD R92, R92, R93 ;  /* 0x0000005d5c5c7221 */ /* 0x000fe20000000000 */
[----:B------:R-:W-:Y:S01]  /*3300*/  FADD R0, R0, R87 ;  /* 0x0000005700007221 */ /* 0x000fe20000000000 */
[----:B------:R-:W-:Y:S01]  /*3310*/  FADD R38, R38, R81 ;  /* 0x0000005126267221 */ /* 0x000fe20000000000 */
[----:B------:R-:W-:Y:S01]  /*3320*/  FADD R3, R42, R3 ;  /* 0x000000032a037221 */ /* 0x000fe20000000000 */
[----:B------:R-:W-:Y:S01]  /*3330*/  FADD R89, R92, R89 ;  /* 0x000000595c597221 */ /* 0x000fe20000000000 */
[----:B------:R-:W-:Y:S01]  /*3340*/  FADD R0, R91, R0 ;  /* 0x000000005b007221 */ /* 0x000fe20000000000 */
[----:B------:R1:W-:Y:S01]  /*3350*/  SYNCS.ARRIVE.TRANS64.A1T0 RZ, [R26+UR29], RZ ;  /* 0x000000ff1aff79a7 */ /* 0x0003e2000810001d */
[----:B------:R-:W-:Y:S01]  /*3360*/  FADD R3, R38, R3 ;  /* 0x0000000326037221 */ /* 0x000fe20000000000 */
[----:B------:R-:W-:Y:S01]  /*3370*/  USEL UR27, UR27, URZ, UP0 ;  /* 0x0000003f1b1b7287 */ /* 0x000fe20008000000 */
[----:B------:R-:W-:Y:S01]  /*3380*/  LOP3.LUT R22, R22, UR6, RZ, 0x3c, !PT ;  /* 0x0000000616167c12 */ /* 0x000fe2000f8e3cff */
[----:B------:R-:W-:Y:S01]  /*3390*/  FADD R0, R0, R89 ;  /* 0x0000005900007221 */ /* 0x000fe20000000000 */
[----:B------:R-:W-:-:S02]  /*33a0*/  F2FP.BF16.F32.PACK_AB R38, R29, R12 ;  /* 0x0000000c1d26723e */ /* 0x000fc400000010ff */
[----:B------:R-:W-:Y:S02]  /*33b0*/  F2FP.BF16.F32.PACK_AB R40, R40, R33 ;  /* 0x000000212828723e */ /* 0x000fe400000010ff */
[----:B------:R-:W-:Y:S02]  /*33c0*/  F2FP.BF16.F32.PACK_AB R46, R48, R45 ;  /* 0x0000002d302e723e */ /* 0x000fe400000010ff */
[----:B------:R-:W-:Y:S02]  /*33d0*/  F2FP.BF16.F32.PACK_AB R27, R68, R35 ;  /* 0x00000023441b723e */ /* 0x000fe400000010ff */
[----:B------:R-:W-:Y:S02]  /*33e0*/  F2FP.BF16.F32.PACK_AB R42, R14, R37 ;  /* 0x000000250e2a723e */ /* 0x000fe400000010ff */
[----:B------:R-:W-:Y:S02]  /*33f0*/  F2FP.BF16.F32.PACK_AB R44, R44, R41 ;  /* 0x000000292c2c723e */ /* 0x000fe400000010ff */
[----:B------:R-:W-:-:S02]  /*3400*/  F2FP.BF16.F32.PACK_AB R48, R52, R49 ;  /* 0x000000313430723e */ /* 0x000fc400000010ff */
[----:B------:R-:W-:Y:S02]  /*3410*/  F2FP.BF16.F32.PACK_AB R50, R56, R53 ;  /* 0x000000353832723e */ /* 0x000fe400000010ff */
[----:B------:R-:W-:Y:S02]  /*3420*/  F2FP.BF16.F32.PACK_AB R29, R72, R39 ;  /* 0x00000027481d723e */ /* 0x000fe400000010ff */
[----:B------:R-:W-:Y:S02]  /*3430*/  F2FP.BF16.F32.PACK_AB R31, R76, R43 ;  /* 0x0000002b4c1f723e */ /* 0x000fe400000010ff */
[----:B------:R-:W-:Y:S02]  /*3440*/  F2FP.BF16.F32.PACK_AB R33, R80, R47 ;  /* 0x0000002f5021723e */ /* 0x000fe400000010ff */
[----:B------:R-:W-:Y:S02]  /*3450*/  F2FP.BF16.F32.PACK_AB R35, R84, R51 ;  /* 0x000000335423723e */ /* 0x000fe400000010ff */
[----:B-1----:R-:W-:-:S02]  /*3460*/  F2FP.BF16.F32.PACK_AB R26, R9, R6 ;  /* 0x00000006091a723e */ /* 0x002fc400000010ff */
        /* <DEDUP_REMOVED lines=13> */
[----:B------:R-:W-:Y:S01]  /*3540*/  F2FP.BF16.F32.PACK_AB R53, R83, R90 ;  /* 0x0000005a5335723e */ /* 0x000fe200000010ff */
[----:B------:R-:W-:Y:S06]  /*3550*/  @!P0 BRA `(.L_x_21) ;  /* 0x0000000000048947 */ /* 0x000fec0003800000 */
[----:B------:R-:W-:Y:S01]  /*3560*/  BPT.TRAP 0x1 ;  /* 0x000000040000795c */ /* 0x000fe20000300000 */
.L_x_21:
[----:B------:R-:W-:Y:S01]  /*3570*/  ULEA UR6, UR27, UR36, 0x3 ;  /* 0x000000241b067291 */ /* 0x000fe2000f8e183f */
[----:B------:R-:W-:-:S08]  /*3580*/  SHF.L.U32 R6, R22, 0x1f, RZ ;  /* 0x0000001f16067819 */ /* 0x000fd000000006ff */
[----:B------:R-:W1:Y:S02]  /*3590*/  SYNCS.PHASECHK.TRANS64.TRYWAIT P1, [UR6+0x20200], R6 ;  /* 0x02020006ff0075a7 */ /* 0x000e640008020146 */
[----:B-1----:R-:W-:Y:S05]  /*35a0*/  @!P1 BRA `(.L_x_22) ;  /* 0x0000008000209947 */ /* 0x002fea0003800000 */
.L_x_118:
[----:B------:R-:W-:Y:S01]  /*35b0*/  UIMAD UR10, UR27, 0x500, UR25 ;  /* 0x000005001b0a78a4 */ /* 0x000fe2000f8e0219 */
[----:B------:R-:W-:Y:S01]  /*35c0*/  WARPGROUP.ARRIVE ;  /* 0x00000000000079c5 */ /* 0x000fe20000000000 */
[----:B------:R-:W-:Y:S01]  /*35d0*/  UMOV UR7, 0xc0000010 ;  /* 0xc000001000077882 */ /* 0x000fe20000000000 */
[----:B------:R-:W-:Y:S01]  /*35e0*/  F2FP.BF16.F32.PACK_AB R55, R65, R86 ;  /* 0x000000564137723e */ /* 0x000fe200000010ff */
[----:B------:R-:W-:Y:S02]  /*35f0*/  UIADD3 UR11, UR10, 0x100, URZ ;  /* 0x000001000a0b7890 */ /* 0x000fe4000fffe03f */
[----:B------:R-:W-:Y:S02]  /*3600*/  UIADD3 UR14, UR10, 0x200, URZ ;  /* 0x000002000a0e7890 */ /* 0x000fe4000fffe03f */
[----:B------:R-:W-:Y:S01]  /*3610*/  UMOV UR6, UR10 ;  /* 0x0000000a00067c82 */ /* 0x000fe20008000000 */
[----:B------:R-:W-:Y:S01]  /*3620*/  UIADD3 UR15, UR10, 0x300, URZ ;  /* 0x000003000a0f7890 */ /* 0x000fe2000fffe03f */
[----:B------:R-:W-:Y:S01]  /*3630*/  HGMMA.64x16x16.F32.BF16 R120, R24, gdesc[UR4].tnspB, RZ, !UPT, gsb0 ;  /* 0x4020000418787df0 */ /* 0x000fe2000c0018ff */
[----:B------:R-:W-:Y:S01]  /*3640*/  UMOV UR6, UR11 ;  /* 0x0000000b00067c82 */ /* 0x000fe20008000000 */
[----:B------:R-:W-:Y:S01]  /*3650*/  UMOV UR7, 0xc0000010 ;  /* 0xc000001000077882 */ /* 0x000fe20000000000 */
[----:B------:R-:W-:-:S02]  /*3660*/  UIADD3 UR18, UR10, 0x400, URZ ;  /* 0x000004000a127890 */ /* 0x000fc4000fffe03f */
[----:B------:R-:W-:Y:S01]  /*3670*/  UIADD3 UR11, UR10, 0x120, URZ ;  /* 0x000001200a0b7890 */ /* 0x000fe2000fffe03f */
[----:B------:R-:W-:Y:S02]  /*3680*/  WARPGROUP.DEPBAR.LE gsb0, 0x0 ;  /* 0x00008000000079c5 */ /* 0x000fe40000010000 */
[----:B------:R-:W-:-:S06]  /*3690*/  WARPGROUP.ARRIVE ;  /* 0x00000000000079c5 */ /* 0x000fcc0000000000 */
[----:B------:R-:W-:Y:S01]  /*36a0*/  HGMMA.64x16x16.F32.BF16 R112, R24, gdesc[UR4].tnspB, RZ, !UPT, gsb0 ;  /* 0x4020000418707df0 */ /* 0x000fe2000c0018ff */
[----:B------:R-:W-:Y:S01]  /*36b0*/  UMOV UR6, UR14 ;  /* 0x0000000e00067c82 */ /* 0x000fe20008000000 */
[----:B------:R-:W-:Y:S01]  /*36c0*/  UMOV UR7, 0xc0000010 ;  /* 0xc000001000077882 */ /* 0x000fe20000000000 */
        /* <DEDUP_REMOVED lines=16> */
[----:B------:R-:W-:Y:S01]  /*37d0*/  UIADD3 UR6, UR10, 0x20, URZ ;  /* 0x000000200a067890 */ /* 0x000fe2000fffe03f */
[----:B------:R-:W-:Y:S01]  /*37e0*/  UMOV UR7, 0xc0000010 ;  /* 0xc000001000077882 */ /* 0x000fe20000000000 */
[----:B------:R-:W-:Y:S02]  /*37f0*/  WARPGROUP.DEPBAR.LE gsb0, 0x0 ;  /* 0x00008000000079c5 */ /* 0x000fe40000010000 */
[----:B------:R-:W-:-:S06]  /*3800*/  WARPGROUP.ARRIVE ;  /* 0x00000000000079c5 */ /* 0x000fcc0000000000 */
[----:B------:R-:W-:Y:S01]  /*3810*/  HGMMA.64x16x16.F32.BF16 R120, R28, gdesc[UR4].tnspB, R120, gsb0 ;  /* 0x402000041c787df0 */ /* 0x000fe20008001878 */
[----:B------:R-:W-:Y:S01]  /*3820*/  UMOV UR6, UR11 ;  /* 0x0000000b00067c82 */ /* 0x000fe20008000000 */
[----:B------:R-:W-:Y:S01]  /*3830*/  UMOV UR7, 0xc0000010 ;  /* 0xc000001000077882 */ /* 0x000fe20000000000 */
[----:B------:R-:W-:Y:S01]  /*3840*/  UIADD3 UR11, UR10, 0x140, URZ ;  /* 0x000001400a0b7890 */ /* 0x000fe2000fffe03f */
        /* <DEDUP_REMOVED lines=162> */
[----:B------:R-:W-:Y:S02]  /*4270*/  WARPGROUP.DEPBAR.LE gsb0, 0x0 ;  /* 0x00008000000079c5 */ /* 0x000fe40000010000 */
[----:B------:R-:W-:-:S06]  /*4280*/  WARPGROUP.ARRIVE ;  /* 0x00000000000079c5 */ /* 0x000fcc0000000000 */
[----:B------:R-:W-:Y:S01]  /*4290*/  HGMMA.64x16x16.F32.BF16 R88, R48, gdesc[UR4].tnspB, R88, gsb0 ;  /* 0x4020000430587df0 */ /* 0x000fe20008001858 */
[----:B------:R-:W-:Y:S01]  /*42a0*/  UIADD3 UR6, UR10, 0xe0, URZ ;  /* 0x000000e00a067890 */ /* 0x000fe2000fffe03f */
        /* <DEDUP_REMOVED lines=24> */
[----:B------:R-:W-:Y:S03]  /*4430*/  HGMMA.64x16x16.F32.BF16 R88, R52, gdesc[UR4].tnspB, R88, gsb0 ;  /* 0x4020000434587df0 */ /* 0x000fe60008001858 */
[----:B------:R-:W-:Y:S02]  /*4440*/  WARPGROUP.DEPBAR.LE gsb0, 0x0 ;  /* 0x00008000000079c5 */ /* 0x000fe40000010000 */
[----:B------:R-:W-:Y:S05]  /*4450*/  @!P0 BRA `(.L_x_23) ;  /* 0x0000000000048947 */ /* 0x000fea0003800000 */
[----:B------:R-:W-:Y:S01]  /*4460*/  BPT.TRAP 0x1 ;  /* 0x000000040000795c */ /* 0x000fe20000300000 */
.L_x_23:
[----:B------:R-:W-:Y:S02]  /*4470*/  UISETP.GT.U32.AND UP0, UPT, UR49, 0x1, UPT ;  /* 0x000000013100788c */ /* 0x000fe4000bf04070 */
[----:B------:R-:W-:-:S04]  /*4480*/  UIADD3 UR28, UR28, 0x20228, URZ ;  /* 0x000202281c1c7890 */ /* 0x000fc8000fffe03f */
[----:B------:R-:W-:Y:S01]  /*4490*/  PLOP3.LUT P1, PT, PT, PT, UP0, 0x80, 0x0 ;  /* 0x000000000000781c */ /* 0x000fe20003f2f008 */
[----:B------:R-:W-:-:S09]  /*44a0*/  UPRMT UR28, URZ, 0x654, UR28 ;  /* 0x000006543f1c7896 */ /* 0x000fd2000800001c */
[----:B------:R-:W-:Y:S03]  /*44b0*/  SYNCS.ARRIVE.TRANS64.RED.A1T0 RZ, [UR28], RZ ;  /* 0x000000ffffff79a7 */ /* 0x000fe6000810041c */
[----:B------:R-:W-:Y:S05]  /*44c0*/  @P1 BRA `(.L_x_24) ;  /* 0x0000000000041947 */ /* 0x000fea0003800000 */
[----:B------:R-:W-:Y:S01]  /*44d0*/  BPT.TRAP 0x1 ;  /* 0x000000040000795c */ /* 0x000fe20000300000 */
.L_x_24:
[----:B-1----:R-:W1:Y:S01]  /*44e0*/  LDC R6, c[0x0][0x28c] ;  /* 0x0000a300ff067b82 */ /* 0x002e620000000800 */
[----:B------:R-:W-:-:S04]  /*44f0*/  UIADD3 UR51, UR27, 0x1, URZ ;  /* 0x000000011b337890 */ /* 0x000fc8000fffe03f */
[----:B------:R-:W-:-:S04]  /*4500*/  UISETP.NE.AND UP0, UPT, UR51, 0x5, UPT ;  /* 0x000000053300788c */ /* 0x000fc8000bf05270 */
[----:B------:R-:W-:Y:S02]  /*4510*/  USEL UR6, URZ, 0x1, UP0 ;  /* 0x000000013f067887 */ /* 0x000fe40008000000 */
[----:B------:R-:W-:-:S04]  /*4520*/  USEL UR51, UR51, URZ, UP0 ;  /* 0x0000003f33337287 */ /* 0x000fc80008000000 */
[----:B------:R-:W-:Y:S02]  /*4530*/  LOP3.LUT R22, R22, UR6, RZ, 0x3c, !PT ;  /* 0x0000000616167c12 */ /* 0x000fe4000f8e3cff */
[----:B-1----:R-:W-:-:S13]  /*4540*/  ISETP.GE.AND P2, PT, R6, 0x81, PT ;  /* 0x000000810600780c */ /* 0x002fda0003f46270 */
[----:B------:R-:W-:Y:S05]  /*4550*/  @!P2 BRA `(.L_x_25) ;  /* 0x000000340080a947 */ /* 0x000fea0003800000 */
[----:B------:R-:W-:Y:S01]  /*4560*/  IADD3 R6, R6, 0x7f, RZ ;  /* 0x0000007f06067810 */ /* 0x000fe20007ffe0ff */
[----:B------:R-:W-:Y:S01]  /*4570*/  ULDC UR28, c[0x0][0x604] ;  /* 0x00018100001c7ab9 */ /* 0x000fe20000000800 */
[----:B------:R-:W-:Y:S02]  /*4580*/  MOV R9, R4 ;  /* 0x0000000400097202 */ /* 0x000fe40000000f00 */
[----:B------:R-:W-:-:S04]  /*4590*/  SHF.R.S32.HI R7, RZ, 0x1f, R6 ;  /* 0x0000001fff077819 */ /* 0x000fc80000011406 */
[----:B------:R-:W-:Y:S02]  /*45a0*/  LEA.HI R6, R7, R6, RZ, 0x7 ;  /* 0x0000000607067211 */ /* 0x000fe400078f38ff */
[----:B------:R-:W-:Y:S02]  /*45b0*/  MOV R7, R5 ;  /* 0x0000000500077202 */ /* 0x000fe40000000f00 */
[----:B------:R-:W-:-:S07]  /*45c0*/  SHF.R.S32.HI R6, RZ, 0x7, R6 ;  /* 0x00000007ff067819 */ /* 0x000fce0000011406 */
.L_x_36:
[----:B------:R-:W-:Y:S05]  /*45d0*/  @!P0 BRA `(.L_x_26) ;  /* 0x0000000000048947 */ /* 0x000fea0003800000 */
[----:B------:R-:W-:Y:S01]  /*45e0*/  BPT.TRAP 0x1 ;  /* 0x000000040000795c */ /* 0x000fe20000300000 */
.L_x_26:
[----:B------:R-:W-:Y:S01]  /*45f0*/  ULEA UR6, UR51, UR36, 0x3 ;  /* 0x0000002433067291 */ /* 0x000fe2000f8e183f */
[----:B------:R-:W-:-:S08]  /*4600*/  SHF.L.U32 R4, R22, 0x1f, RZ ;  /* 0x0000001f16047819 */ /* 0x000fd000000006ff */
[----:B------:R-:W1:Y:S02]  /*4610*/  SYNCS.PHASECHK.TRANS64.TRYWAIT P2, [UR6+0x20200], R4 ;  /* 0x02020004ff0075a7 */ /* 0x000e640008040146 */
[----:B-1----:R-:W-:Y:S05]  /*4620*/  @!P2 BRA `(.L_x_27) ;  /* 0x000000700018a947 */ /* 0x002fea0003800000 */
.L_x_119:
[----:B------:R-:W-:Y:S01]  /*4630*/  UIMAD UR22, UR51, 0x500, UR26 ;  /* 0x00000500331678a4 */ /* 0x000fe2000f8e021a */
[----:B------:R-:W-:Y:S01]  /*4640*/  WARPGROUP.ARRIVE ;  /* 0x00000000000079c5 */ /* 0x000fe20000000000 */
[----:B------:R-:W-:Y:S01]  /*4650*/  UMOV UR23, 0xc0000010 ;  /* 0xc000001000177882 */ /* 0x000fe20000000000 */
[----:B------:R-:W-:Y:S01]  /*4660*/  UMOV UR7, 0xc0000010 ;  /* 0xc000001000077882 */ /* 0x000fe20000000000 */
[----:B------:R-:W-:Y:S02]  /*4670*/  UIADD3 UR6, UR22, 0x100, URZ ;  /* 0x0000010016067890 */ /* 0x000fe4000fffe03f */
[----:B------:R-:W-:Y:S01]  /*4680*/  UIADD3 UR10, UR22, 0x200, URZ ;  /* 0x00000200160a7890 */ /* 0x000fe2000fffe03f */
[----:B------:R-:W-:Y:S02]  /*4690*/  UMOV UR11, 0xc0000010 ;  /* 0xc0000010000b7882 */ /* 0x000fe40000000000 */
[----:B------:R-:W-:Y:S01]  /*46a0*/  HGMMA.64x128x16.F32.BF16 R24, gdesc[UR20], RZ, !UPT, gsb0 ;  /* 0x01e00000141879f0 */ /* 0x000fe2000c0018ff */
[----:B------:R-:W-:Y:S01]  /*46b0*/  UIADD3 UR14, UR22, 0x300, URZ ;  /* 0x00000300160e7890 */ /* 0x000fe2000fffe03f */
[----:B------:R-:W-:Y:S01]  /*46c0*/  UMOV UR15, 0xc0000010 ;  /* 0xc0000010000f7882 */ /* 0x000fe20000000000 */
[----:B------:R-:W-:Y:S01]  /*46d0*/  UIADD3 UR18, UR22, 0x400, URZ ;  /* 0x0000040016127890 */ /* 0x000fe2000fffe03f */
[----:B------:R-:W-:Y:S01]  /*46e0*/  UMOV UR19, 0xc0000010 ;  /* 0xc000001000137882 */ /* 0x000fe20000000000 */
[----:B------:R-:W-:-:S02]  /*46f0*/  WARPGROUP.DEPBAR.LE gsb0, 0x0 ;  /* 0x00008000000079c5 */ /* 0x000fc40000010000 */
[----:B------:R-:W-:-:S06]  /*4700*/  WARPGROUP.ARRIVE ;  /* 0x00000000000079c5 */ /* 0x000fcc0000000000 */
[----:B------:R-:W-:Y:S03]  /*4710*/  HGMMA.64x128x16.F32.BF16 R24, gdesc[UR4], R24, gsb0 ;  /* 0x01e00000041879f0 */ /* 0x000fe60008001818 */
[----:B------:R-:W-:Y:S02]  /*4720*/  WARPGROUP.DEPBAR.LE gsb0, 0x0 ;  /* 0x00008000000079c5 */ /* 0x000fe40000010000 */
[----:B------:R-:W-:-:S07]  /*4730*/  WARPGROUP.ARRIVE ;  /* 0x00000000000079c5 */ /* 0x000fce0000000000 */
[----:B------:R-:W-:Y:S01]  /*4740*/  HGMMA.64x128x16.F32.BF16 R24, gdesc[UR8], R24, gsb0 ;  /* 0x01e00000081879f0 */ /* 0x000fe20008001818 */
[----:B------:R-:W-:-:S04]  /*4750*/  UIADD3 UR10, UR51, 0x1, URZ ;  /* 0x00000001330a7890 */ /* 0x000fc8000fffe03f */
[----:B------:R-:W-:-:S04]  /*4760*/  UISETP.NE.AND UP0, UPT, UR10, 0x5, UPT ;  /* 0x000000050a00788c */ /* 0x000fc8000bf05270 */
[----:B------:R-:W-:Y:S02]  /*4770*/  USEL UR6, URZ, 0x1, UP0 ;  /* 0x000000013f067887 */ /* 0x000fe40008000000 */
[----:B------:R-:W-:-:S04]  /*4780*/  USEL UR10, UR10, URZ, UP0 ;  /* 0x0000003f0a0a7287 */ /* 0x000fc80008000000 */
[----:B------:R-:W-:Y:S01]  /*4790*/  LOP3.LUT R22, R22, UR6, RZ, 0x3c, !PT ;  /* 0x0000000616167c12 */ /* 0x000fe2000f8e3cff */
[----:B------:R-:W-:Y:S02]  /*47a0*/  WARPGROUP.DEPBAR.LE gsb0, 0x0 ;  /* 0x00008000000079c5 */ /* 0x000fe40000010000 */
[----:B------:R-:W-:-:S06]  /*47b0*/  WARPGROUP.ARRIVE ;  /* 0x00000000000079c5 */ /* 0x000fcc0000000000 */
[----:B------:R-:W-:Y:S03]  /*47c0*/  HGMMA.64x128x16.F32.BF16 R24, gdesc[UR12], R24, gsb0 ;  /* 0x01e000000c1879f0 */ /* 0x000fe60008001818 */
[----:B------:R-:W-:Y:S02]  /*47d0*/  WARPGROUP.DEPBAR.LE gsb0, 0x0 ;  /* 0x00008000000079c5 */ /* 0x000fe40000010000 */
[----:B------:R-:W-:-:S07]  /*47e0*/  WARPGROUP.ARRIVE ;  /* 0x00000000000079c5 */ /* 0x000fce0000000000 */
[----:B------:R-:W-:Y:S03]  /*47f0*/  HGMMA.64x128x16.F32.BF16 R24, gdesc[UR16], R24, gsb0 ;  /* 0x01e00000101879f0 */ /* 0x000fe60008001818 */
[----:B------:R-:W-:Y:S02]  /*4800*/  WARPGROUP.DEPBAR.LE gsb0, 0x0 ;  /* 0x00008000000079c5 */ /* 0x000fe40000010000 */
[----:B------:R-:W-:Y:S05]  /*4810*/  @!P0 BRA `(.L_x_28) ;  /* 0x0000000000048947 */ /* 0x000fea0003800000 */
[----:B------:R-:W-:Y:S01]  /*4820*/  BPT.TRAP 0x1 ;  /* 0x000000040000795c */ /* 0x000fe20000300000 */
.L_x_28:
[----:B-1----:R-:W-:Y:S01]  /*4830*/  FMNMX R4, R24, R9, !PT ;  /* 0x0000000918047209 */ /* 0x002fe20007800000 */
[----:B------:R-:W-:Y:S01]  /*4840*/  ULEA UR6, UR10, UR36, 0x3 ;  /* 0x000000240a067291 */ /* 0x000fe2000f8e183f */
[----:B------:R-:W-:Y:S02]  /*4850*/  FMNMX R10, R26, R7, !PT ;  /* 0x000000071a0a7209 */ /* 0x000fe40007800000 */
        /* <DEDUP_REMOVED lines=41> */
[----:B------:R-:W-:Y:S01]  /*4af0*/  FMNMX R10, R34, R5, !PT ;  /* 0x00000005220a7209 */ /* 0x000fe20007800000 */
[----:B------:R-:W-:Y:S02]  /*4b00*/  FADD R12, -R12, R9 ;  /* 0x000000090c0c7221 */ /* 0x000fe40000000100 */
[--C-:B------:R-:W-:Y:S01]  /*4b10*/  FFMA R24, R24, UR28, -R128.reuse ;  /* 0x0000001c18187c23 */ /* 0x100fe20008000880 */
[--C-:B------:R-:W-:Y:S01]  /*4b20*/  FFMA R11, R25, UR28, -R128.reuse ;  /* 0x0000001c190b7c23 */ /* 0x100fe20008000880 */
[----:B------:R-:W-:Y:S01]  /*4b30*/  FMNMX R5, R35, R10, !PT ;  /* 0x0000000a23057209 */ /* 0x000fe20007800000 */
[--C-:B------:R-:W-:Y:S01]  /*4b40*/  FFMA R8, R28, UR28, -R128.reuse ;  /* 0x0000001c1c087c23 */ /* 0x100fe20008000880 */
        /* <DEDUP_REMOVED lines=19> */
[--C-:B------:R-:W-:Y:S01]  /*4c80*/  FFMA R45, R53, UR28, -R128.reuse ;  /* 0x0000001c352d7c23 */ /* 0x100fe20008000880 */
        /* <DEDUP_REMOVED lines=12> */
[----:B------:R-:W-:Y:S01]  /*4d50*/  FFMA R73, R76, UR28, -R128 ;  /* 0x0000001c4c497c23 */ /* 0x000fe20008000880 */
[----:B------:R-:W-:Y:S01]  /*4d60*/  FMNMX R5, R51, R14, !PT ;  /* 0x0000000e33057209 */ /* 0x000fe20007800000 */
[----:B------:R-:W-:-:S02]  /*4d70*/  FMUL R12, R12, UR28 ;  /* 0x0000001c0c0c7c20 */ /* 0x000fc40008400000 */
[----:B------:R-:W3:Y:S01]  /*4d80*/  MUFU.EX2 R8, R8 ;  /* 0x0000000800087308 */ /* 0x000ee20000000800 */
[----:B-1----:R-:W-:Y:S01]  /*4d90*/  @!P6 FMUL R24, R24, R24 ;  /* 0x000000181818e220 */ /* 0x002fe20000400000 */
[----:B------:R-:W-:Y:S02]  /*4da0*/  FSETP.GEU.AND P6, PT, R15, -126, PT ;  /* 0xc2fc00000f00780b */ /* 0x000fe40003fce000 */
[----:B------:R-:W-:-:S04]  /*4db0*/  FMNMX R14, R54, R5, !PT ;  /* 0x00000005360e7209 */ /* 0x000fc80007800000 */
[----:B------:R-:W1:Y:S01]  /*4dc0*/  MUFU.EX2 R13, R13 ;  /* 0x0000000d000d7308 */ /* 0x000e620000000800 */
[----:B--2---:R-:W-:Y:S01]  /*4dd0*/  @!P3 FMUL R11, R11, R11 ;  /* 0x0000000b0b0bb220 */ /* 0x004fe20000400000 */
[----:B------:R-:W-:Y:S02]  /*4de0*/  FSETP.GEU.AND P3, PT, R10, -126, PT ;  /* 0xc2fc00000a00780b */ /* 0x000fe40003f6e000 */
[----:B------:R-:W-:Y:S01]  /*4df0*/  FMNMX R5, R55, R14, !PT ;  /* 0x0000000e37057209 */ /* 0x000fe20007800000 */
[----:B------:R-:W-:Y:S02]  /*4e00*/  FFMA R14, R44, UR28, -R128 ;  /* 0x0000001c2c0e7c23 */ /* 0x000fe40008000880 */
[----:B------:R-:W-:Y:S01]  /*4e10*/  @!P6 FMUL R15, R15, 0.5 ;  /* 0x3f0000000f0fe820 */ /* 0x000fe20000400000 */
[----:B------:R-:W2:Y:S01]  /*4e20*/  MUFU.EX2 R28, R28 ;  /* 0x0000001c001c7308 */ /* 0x000ea20000000800 */
[----:B---3--:R-:W-:Y:S01]  /*4e30*/  @!P4 FMUL R8, R8, R8 ;  /* 0x000000080808c220 */ /* 0x008fe20000400000 */
[----:B------:R-:W-:-:S02]  /*4e40*/  FSETP.GEU.AND P4, PT, R21, -126, PT ;  /* 0xc2fc00001500780b */ /* 0x000fc40003f8e000 */
[----:B------:R-:W-:-:S03]  /*4e50*/  FMNMX R20, R58, R5, !PT ;  /* 0x000000053a147209 */ /* 0x000fc60007800000 */
[----:B------:R-:W-:Y:S01]  /*4e60*/  @!P3 FMUL R10, R10, 0.5 ;  /* 0x3f0000000a0ab820 */ /* 0x000fe20000400000 */
[----:B------:R-:W3:Y:S01]  /*4e70*/  MUFU.EX2 R15, R15 ;  /* 0x0000000f000f7308 */ /* 0x000ee20000000800 */
[----:B-1----:R-:W-:Y:S01]  /*4e80*/  @!P5 FMUL R13, R13, R13 ;  /* 0x0000000d0d0dd220 */ /* 0x002fe20000400000 */
[----:B------:R-:W-:Y:S02]  /*4e90*/  FSETP.GEU.AND P5, PT, R32, -126, PT ;  /* 0xc2fc00002000780b */ /* 0x000fe40003fae000 */
[----:B------:R-:W-:-:S03]  /*4ea0*/  FMNMX R5, R59, R20, !PT ;  /* 0x000000143b057209 */ /* 0x000fc60007800000 */
[----:B------:R-:W-:Y:S01]  /*4eb0*/  @!P4 FMUL R21, R21, 0.5 ;  /* 0x3f0000001515c820 */ /* 0x000fe20000400000 */
[----:B------:R-:W1:Y:S01]  /*4ec0*/  MUFU.EX2 R10, R10 ;  /* 0x0000000a000a7308 */ /* 0x000e620000000800 */
[----:B--2---:R-:W-:Y:S01]  /*4ed0*/  @!P2 FMUL R28, R28, R28 ;  /* 0x0000001c1c1ca220 */ /* 0x004fe20000400000 */
[----:B------:R-:W-:Y:S02]  /*4ee0*/  FSETP.GEU.AND P2, PT, R33, -126, PT ;  /* 0xc2fc00002100780b */ /* 0x000fe40003f4e000 */
[----:B------:R-:W-:-:S03]  /*4ef0*/  FMNMX R20, R62, R5, !PT ;  /* 0x000000053e147209 */ /* 0x000fc60007800000 */
[----:B------:R-:W-:Y:S01]  /*4f00*/  @!P5 FMUL R32, R32, 0.5 ;  /* 0x3f0000002020d820 */ /* 0x000fe20000400000 */
[----:B------:R-:W2:Y:S01]  /*4f10*/  MUFU.EX2 R21, R21 ;  /* 0x0000001500157308 */ /* 0x000ea20000000800 */
[----:B---3--:R-:W-:Y:S01]  /*4f20*/  @!P6 FMUL R15, R15, R15 ;  /* 0x0000000f0f0fe220 */ /* 0x008fe20000400000 */
[----:B------:R-:W-:Y:S02]  /*4f30*/  FSETP.GEU.AND P6, PT, R14, -126, PT ;  /* 0xc2fc00000e00780b */ /* 0x000fe40003fce000 */
[----:B------:R-:W-:Y:S01]  /*4f40*/  FMNMX R5, R63, R20, !PT ;  /* 0x000000143f057209 */ /* 0x000fe20007800000 */
[----:B------:R-:W-:Y:S02]  /*4f50*/  FFMA R20, R48, UR28, -R128 ;  /* 0x0000001c30147c23 */ /* 0x000fe40008000880 */
[----:B------:R-:W-:Y:S01]  /*4f60*/  @!P2 FMUL R33, R33, 0.5 ;  /* 0x3f0000002121a820 */ /* 0x000fe20000400000 */
[----:B------:R-:W3:Y:S01]  /*4f70*/  MUFU.EX2 R32, R32 ;  /* 0x0000002000207308 */ /* 0x000ee20000000800 */
[----:B-1----:R-:W-:Y:S01]  /*4f80*/  @!P3 FMUL R10, R10, R10 ;  /* 0x0000000a0a0ab220 */ /* 0x002fe20000400000 */
[----:B------:R-:W-:-:S02]  /*4f90*/  FSETP.GEU.AND P3, PT, R37, -126, PT ;  /* 0xc2fc00002500780b */ /* 0x000fc40003f6e000 */
[----:B------:R-:W-:-:S03]  /*4fa0*/  FMNMX R36, R66, R5, !PT ;  /* 0x0000000542247209 */ /* 0x000fc60007800000 */
[----:B------:R-:W-:Y:S01]  /*4fb0*/  @!P6 FMUL R14, R14, 0.5 ;  /* 0x3f0000000e0ee820 */ /* 0x000fe20000400000 */
[----:B------:R-:W-:Y:S01]  /*4fc0*/  FMNMX R5, R67, R36, !PT ;  /* 0x0000002443057209 */ /* 0x000fe20007800000 */
[----:B------:R-:W1:Y:S01]  /*4fd0*/  MUFU.EX2 R33, R33 ;  /* 0x0000002100217308 */ /* 0x000e620000000800 */
[----:B--2---:R-:W-:Y:S01]  /*4fe0*/  @!P4 FMUL R21, R21, R21 ;  /* 0x000000151515c220 */ /* 0x004fe20000400000 */
[----:B------:R-:W-:Y:S01]  /*4ff0*/  FSETP.GEU.AND P4, PT, R20, -126, PT ;  /* 0xc2fc00001400780b */ /* 0x000fe20003f8e000 */
[--C-:B------:R-:W-:Y:S01]  /*5000*/  FFMA R36, R52, UR28, -R128.reuse ;  /* 0x0000001c34247c23 */ /* 0x100fe20008000880 */
[----:B------:R-:W-:Y:S01]  /*5010*/  FMNMX R40, R70, R5, !PT ;  /* 0x0000000546287209 */ /* 0x000fe20007800000 */
[--C-:B------:R-:W-:Y:S01]  /*5020*/  FFMA R52, R69, UR28, -R128.reuse ;  /* 0x0000001c45347c23 */ /* 0x100fe20008000880 */
[----:B------:R-:W-:Y:S01]  /*5030*/  @!P3 FMUL R37, R37, 0.5 ;  /* 0x3f0000002525b820 */ /* 0x000fe20000400000 */
[--C-:B------:R-:W-:Y:S01]  /*5040*/  FFMA R69, R72, UR28, -R128.reuse ;  /* 0x0000001c48457c23 */ /* 0x100fe20008000880 */
[----:B------:R-:W2:Y:S01]  /*5050*/  MUFU.EX2 R14, R14 ;  /* 0x0000000e000e7308 */ /* 0x000ea20000000800 */
[----:B---3--:R-:W-:Y:S01]  /*5060*/  @!P5 FMUL R32, R32, R32 ;  /* 0x000000202020d220 */ /* 0x008fe20000400000 */
[----:B------:R-:W-:Y:S01]  /*5070*/  FSETP.GEU.AND P5, PT, R41, -126, PT ;  /* 0xc2fc00002900780b */ /* 0x000fe20003fae000 */
[----:B------:R-:W-:Y:S01]  /*5080*/  FFMA R72, R85, UR28, -R128 ;  /* 0x0000001c55487c23 */ /* 0x000fe20008000880 */
[----:B------:R-:W-:-:S03]  /*5090*/  FMNMX R5, R71, R40, !PT ;  /* 0x0000002847057209 */ /* 0x000fc60007800000 */
[----:B------:R-:W-:Y:S01]  /*50a0*/  @!P4 FMUL R20, R20, 0.5 ;  /* 0x3f0000001414c820 */ /* 0x000fe20000400000 */
[----:B------:R-:W3:Y:S01]  /*50b0*/  MUFU.EX2 R37, R37 ;  /* 0x0000002500257308 */ /* 0x000ee20000000800 */
[----:B------:R-:W-:Y:S01]  /*50c0*/  FMNMX R40, R74, R5, !PT ;  /* 0x000000054a287209 */ /* 0x000fe20007800000 */
[----:B-1----:R-:W-:Y:S01]  /*50d0*/  @!P2 FMUL R33, R33, R33 ;  /* 0x000000212121a220 */ /* 0x002fe20000400000 */
[----:B------:R-:W-:Y:S02]  /*50e0*/  FSETP.GEU.AND P2, PT, R36, -126, PT ;  /* 0xc2fc00002400780b */ /* 0x000fe40003f4e000 */
[----:B------:R-:W-:Y:S01]  /*50f0*/  FMNMX R5, R75, R40, !PT ;  /* 0x000000284b057209 */ /* 0x000fe20007800000 */
[----:B------:R-:W-:Y:S01]  /*5100*/  FFMA R40, R57, UR28, -R128 ;  /* 0x0000001c39287c23 */ /* 0x000fe20008000880 */
[----:B------:R-:W-:Y:S01]  /*5110*/  @!P5 FMUL R41, R41, 0.5 ;  /* 0x3f0000002929d820 */ /* 0x000fe20000400000 */
[----:B------:R-:W1:Y:S01]  /*5120*/  MUFU.EX2 R20, R20 ;  /* 0x0000001400147308 */ /* 0x000e620000000800 */
[----:B--2---:R-:W-:Y:S01]  /*5130*/  @!P6 FMUL R14, R14, R14 ;  /* 0x0000000e0e0ee220 */ /* 0x004fe20000400000 */
[----:B------:R-:W-:-:S02]  /*5140*/  FSETP.GEU.AND P6, PT, R45, -126, PT ;  /* 0xc2fc00002d00780b */ /* 0x000fc40003fce000 */
[----:B------:R-:W-:-:S04]  /*5150*/  FMNMX R44, R78, R5, !PT ;  /* 0x000000054e2c7209 */ /* 0x000fc80007800000 */
        /* <DEDUP_REMOVED lines=10> */
[----:B------:R-:W-:Y:S01]  /*5200*/  FMNMX R5, R83, R44, !PT ;  /* 0x0000002c53057209 */ /* 0x000fe20007800000 */
[--C-:B------:R-:W-:Y:S01]  /*5210*/  FFMA R44, R61, UR28, -R128.reuse ;  /* 0x0000001c3d2c7c23 */ /* 0x100fe20008000880 */
[----:B------:R-:W-:Y:S01]  /*5220*/  @!P3 FMUL R49, R49, 0.5 ;  /* 0x3f0000003131b820 */ /* 0x000fe20000400000 */
[--C-:B------:R-:W-:Y:S01]  /*5230*/  FFMA R61, R64, UR28, -R128.reuse ;  /* 0x0000001c403d7c23 */ /* 0x100fe20008000880 */
[----:B------:R-:W1:Y:S01]  /*5240*/  MUFU.EX2 R45, R45 ;  /* 0x0000002d002d7308 */ /* 0x000e620000000800 */
[----:B--2---:R-:W-:Y:S01]  /*5250*/  @!P5 FMUL R41, R41, R41 ;  /* 0x000000292929d220 */ /* 0x004fe20000400000 */
[----:B------:R-:W-:Y:S01]  /*5260*/  FSETP.GEU.AND P5, PT, R53, -126, PT ;  /* 0xc2fc00003500780b */ /* 0x000fe20003fae000 */
[--C-:B------:R-:W-:Y:S01]  /*5270*/  FFMA R64, R77, UR28, -R128.reuse ;  /* 0x0000001c4d407c23 */ /* 0x100fe20008000880 */
[----:B------:R-:W-:Y:S01]  /*5280*/  FMNMX R48, R86, R5, !PT ;  /* 0x0000000556307209 */ /* 0x000fe20007800000 */
[----:B------:R-:W-:-:S02]  /*5290*/  FFMA R77, R80, UR28, -R128 ;  /* 0x0000001c504d7c23 */ /* 0x000fc40008000880 */
[----:B------:R-:W-:Y:S01]  /*52a0*/  @!P4 FMUL R40, R40, 0.5 ;  /* 0x3f0000002828c820 */ /* 0x000fe20000400000 */
[----:B------:R-:W2:Y:S01]  /*52b0*/  MUFU.EX2 R49, R49 ;  /* 0x0000003100317308 */ /* 0x000ea20000000800 */
[----:B------:R-:W-:Y:S01]  /*52c0*/  FMNMX R5, R87, R48, !PT ;  /* 0x0000003057057209 */ /* 0x000fe20007800000 */
[--C-:B------:R-:W-:Y:S01]  /*52d0*/  FFMA R48, R65, UR28, -R128.reuse ;  /* 0x0000001c41307c23 */ /* 0x100fe20008000880 */
[----:B---3--:R-:W-:Y:S01]  /*52e0*/  @!P2 FMUL R36, R36, R36 ;  /* 0x000000242424a220 */ /* 0x008fe20000400000 */
[----:B------:R-:W-:Y:S01]  /*52f0*/  FSETP.GEU.AND P2, PT, R44, -126, PT ;  /* 0xc2fc00002c00780b */ /* 0x000fe20003f4e000 */
[--C-:B------:R-:W-:Y:S01]  /*5300*/  FFMA R65, R68, UR28, -R128.reuse ;  /* 0x0000001c44417c23 */ /* 0x100fe20008000880 */
[----:B------:R-:W3:Y:S01]  /*5310*/  SHFL.BFLY PT, R56, R5, 0x1, 0x1f ;  /* 0x0c201f0005387f89 */ /* 0x000ee200000e0000 */
[----:B------:R-:W-:Y:S01]  /*5320*/  @!P5 FMUL R53, R53, 0.5 ;  /* 0x3f0000003535d820 */ /* 0x000fe20000400000 */
[----:B------:R-:W4:Y:S01]  /*5330*/  MUFU.EX2 R40, R40 ;  /* 0x0000002800287308 */ /* 0x000f220000000800 */
[----:B-1----:R-:W-:Y:S01]  /*5340*/  @!P6 FMUL R45, R45, R45 ;  /* 0x0000002d2d2de220 */ /* 0x002fe20000400000 */
[----:B------:R-:W-:Y:S01]  /*5350*/  FSETP.GEU.AND P6, PT, R61, -126, PT ;  /* 0xc2fc00003d00780b */ /* 0x000fe20003fce000 */
[--C-:B------:R-:W-:Y:S01]  /*5360*/  FFMA R68, R81, UR28, -R128.reuse ;  /* 0x0000001c51447c23 */ /* 0x100fe20008000880 */
[----:B------:R-:W-:-:S04]  /*5370*/  FFMA R81, R84, UR28, -R128 ;  /* 0x0000001c54517c23 */ /* 0x000fc80008000880 */
[----:B------:R-:W1:Y:S01]  /*5380*/  MUFU.EX2 R53, R53 ;  /* 0x0000003500357308 */ /* 0x000e620000000800 */
[----:B--2---:R-:W-:Y:S01]  /*5390*/  @!P3 FMUL R49, R49, R49 ;  /* 0x000000313131b220 */ /* 0x004fe20000400000 */
[----:B------:R-:W-:Y:S01]  /*53a0*/  FSETP.GEU.AND P3, PT, R48, -126, PT ;  /* 0xc2fc00003000780b */ /* 0x000fe20003f6e000 */
[----:B------:R-:W-:-:S04]  /*53b0*/  @!P2 FMUL R44, R44, 0.5 ;  /* 0x3f0000002c2ca820 */ /* 0x000fc80000400000 */
[----:B------:R-:W-:Y:S02]  /*53c0*/  @!P6 FMUL R61, R61, 0.5 ;  /* 0x3f0000003d3de820 */ /* 0x000fe40000400000 */
[----:B------:R-:W2:Y:S01]  /*53d0*/  MUFU.EX2 R44, R44 ;  /* 0x0000002c002c7308 */ /* 0x000ea20000000800 */
[----:B----4-:R-:W-:Y:S01]  /*53e0*/  @!P4 FMUL R40, R40, R40 ;  /* 0x000000282828c220 */ /* 0x010fe20000400000 */
[----:B------:R-:W-:Y:S02]  /*53f0*/  FSETP.GEU.AND P4, PT, R65, -126, PT ;  /* 0xc2fc00004100780b */ /* 0x000fe40003f8e000 */
[----:B---3--:R-:W-:Y:S02]  /*5400*/  FMNMX R5, R5, R56, !PT ;  /* 0x0000003805057209 */ /* 0x008fe40007800000 */
[----:B------:R-:W-:Y:S02]  /*5410*/  @!P3 FMUL R48, R48, 0.5 ;  /* 0x3f0000003030b820 */ /* 0x000fe40000400000 */
[----:B------:R-:W3:Y:S01]  /*5420*/  MUFU.EX2 R61, R61 ;  /* 0x0000003d003d7308 */ /* 0x000ee20000000800 */
[----:B-1----:R-:W-:Y:S01]  /*5430*/  @!P5 FMUL R53, R53, R53 ;  /* 0x000000353535d220 */ /* 0x002fe20000400000 */
[----:B------:R-:W-:Y:S01]  /*5440*/  FSETP.GEU.AND P5, PT, R52, -126, PT ;  /* 0xc2fc00003400780b */ /* 0x000fe20003fae000 */
[----:B------:R-:W1:Y:S04]  /*5450*/  SHFL.BFLY PT, R56, R5, 0x2, 0x1f ;  /* 0x0c401f0005387f89 */ /* 0x000e6800000e0000 */
[----:B------:R-:W-:Y:S01]  /*5460*/  @!P4 FMUL R65, R65, 0.5 ;  /* 0x3f0000004141c820 */ /* 0x000fe20000400000 */
[----:B------:R-:W4:Y:S01]  /*5470*/  MUFU.EX2 R48, R48 ;  /* 0x0000003000307308 */ /* 0x000f220000000800 */
[----:B--2---:R-:W-:Y:S01]  /*5480*/  @!P2 FMUL R44, R44, R44 ;  /* 0x0000002c2c2ca220 */ /* 0x004fe20000400000 */
[----:B------:R-:W-:-:S05]  /*5490*/  FSETP.GEU.AND P2, PT, R69, -126, PT ;  /* 0xc2fc00004500780b */ /* 0x000fca0003f4e000 */
[----:B------:R-:W-:Y:S01]  /*54a0*/  @!P5 FMUL R52, R52, 0.5 ;  /* 0x3f0000003434d820 */ /* 0x000fe20000400000 */
[----:B------:R-:W2:Y:S01]  /*54b0*/  MUFU.EX2 R65, R65 ;  /* 0x0000004100417308 */ /* 0x000ea20000000800 */
[----:B---3--:R-:W-:Y:S01]  /*54c0*/  @!P6 FMUL R61, R61, R61 ;  /* 0x0000003d3d3de220 */ /* 0x008fe20000400000 */
[----:B------:R-:W-:-:S03]  /*54d0*/  FSETP.GEU.AND P6, PT, R60, -126, PT ;  /* 0xc2fc00003c00780b */ /* 0x000fc60003fce000 */
[----:B------:R-:W-:Y:S01]  /*54e0*/  FADD R9, R28, R61 ;  /* 0x0000003d1c097221 */ /* 0x000fe20000000000 */
[----:B------:R-:W-:Y:S01]  /*54f0*/  F2FP.BF16.F32.PACK_AB R28, R15, R28 ;  /* 0x0000001c0f1c723e */ /* 0x000fe200000010ff */
[----:B------:R-:W-:Y:S01]  /*5500*/  @!P2 FMUL R69, R69, 0.5 ;  /* 0x3f0000004545a820 */ /* 0x000fe20000400000 */
[----:B------:R-:W3:Y:S01]  /*5510*/  MUFU.EX2 R52, R52 ;  /* 0x0000003400347308 */ /* 0x000ee20000000800 */
[----:B----4-:R-:W-:Y:S01]  /*5520*/  @!P3 FMUL R48, R48, R48 ;  /* 0x000000303030b220 */ /* 0x010fe20000400000 */
[----:B------:R-:W-:Y:S02]  /*5530*/  FSETP.GEU.AND P3, PT, R73, -126, PT ;  /* 0xc2fc00004900780b */ /* 0x000fe40003f6e000 */
[----:B-1----:R-:W-:-:S03]  /*5540*/  FMNMX R5, R5, R56, !PT ;  /* 0x0000003805057209 */ /* 0x002fc60007800000 */
[----:B------:R-:W-:Y:S01]  /*5550*/  @!P6 FMUL R60, R60, 0.5 ;  /* 0x3f0000003c3ce820 */ /* 0x000fe20000400000 */
[----:B------:R-:W1:Y:S01]  /*5560*/  MUFU.EX2 R69, R69 ;  /* 0x0000004500457308 */ /* 0x000e620000000800 */
[----:B--2---:R-:W-:Y:S01]  /*5570*/  @!P4 FMUL R65, R65, R65 ;  /* 0x000000414141c220 */ /* 0x004fe20000400000 */
[----:B------:R-:W-:-:S05]  /*5580*/  FSETP.GEU.AND P4, PT, R64, -126, PT ;  /* 0xc2fc00004000780b */ /* 0x000fca0003f8e000 */
[----:B------:R-:W-:Y:S01]  /*5590*/  @!P3 FMUL R73, R73, 0.5 ;  /* 0x3f0000004949b820 */ /* 0x000fe20000400000 */
[----:B------:R-:W2:Y:S01]  /*55a0*/  MUFU.EX2 R60, R60 ;  /* 0x0000003c003c7308 */ /* 0x000ea20000000800 */
[----:B---3--:R-:W-:Y:S01]  /*55b0*/  @!P5 FMUL R52, R52, R52 ;  /* 0x000000343434d220 */ /* 0x008fe20000400000 */
[----:B------:R-:W-:-:S05]  /*55c0*/  FSETP.GEU.AND P5, PT, R77, -126, PT ;  /* 0xc2fc00004d00780b */ /* 0x000fca0003fae000 */
[----:B------:R-:W-:Y:S01]  /*55d0*/  @!P4 FMUL R64, R64, 0.5 ;  /* 0x3f0000004040c820 */ /* 0x000fe20000400000 */
[----:B------:R-:W3:Y:S01]  /*55e0*/  MUFU.EX2 R73, R73 ;  /* 0x0000004900497308 */ /* 0x000ee20000000800 */
[----:B-1----:R-:W-:Y:S01]  /*55f0*/  @!P2 FMUL R69, R69, R69 ;  /* 0x000000454545a220 */ /* 0x002fe20000400000 */
[----:B------:R-:W-:-:S04]  /*5600*/  FSETP.NEU.AND P2, PT, R5, -INF , PT ;  /* 0xff8000000500780b */ /* 0x000fc80003f4d000 */
[----:B------:R-:W-:Y:S01]  /*5610*/  FSEL R56, R5, RZ, P2 ;  /* 0x000000ff05387208 */ /* 0x000fe20001000000 */
[----:B------:R-:W-:Y:S01]  /*5620*/  @!P5 FMUL R77, R77, 0.5 ;  /* 0x3f0000004d4dd820 */ /* 0x000fe20000400000 */
[----:B------:R-:W1:Y:S01]  /*5630*/  MUFU.EX2 R64, R64 ;  /* 0x0000004000407308 */ /* 0x000e620000000800 */
[----:B--2---:R-:W-:Y:S01]  /*5640*/  @!P6 FMUL R60, R60, R60 ;  /* 0x0000003c3c3ce220 */ /* 0x004fe20000400000 */
[----:B------:R-:W-:Y:S01]  /*5650*/  FSETP.GEU.AND P6, PT, R68, -126, PT ;  /* 0xc2fc00004400780b */ /* 0x000fe20003fce000 */
[C---:B------:R-:W-:Y:S01]  /*5660*/  FMUL R76, R56.reuse, UR28 ;  /* 0x0000001c384c7c20 */ /* 0x040fe20008400000 */
[----:B------:R-:W-:Y:S01]  /*5670*/  FSETP.GEU.AND P2, PT, R81, -126, PT ;  /* 0xc2fc00005100780b */ /* 0x000fe20003f4e000 */
[----:B------:R-:W-:Y:S01]  /*5680*/  FADD R129, -R56, R7 ;  /* 0x0000000738817221 */ /* 0x000fe20000000100 */
[----:B------:R-:W-:Y:S01]  /*5690*/  FADD R7, R24, R49 ;  /* 0x0000003118077221 */ /* 0x000fe20000000000 */
[--C-:B------:R-:W-:Y:S01]  /*56a0*/  FFMA R25, R26, UR28, -R76.reuse ;  /* 0x0000001c1a197c23 */ /* 0x100fe2000800084c */
[----:B------:R-:W2:Y:S01]  /*56b0*/  MUFU.EX2 R77, R77 ;  /* 0x0000004d004d7308 */ /* 0x000ea20000000800 */
[----:B---3--:R-:W-:Y:S01]  /*56c0*/  @!P3 FMUL R73, R73, R73 ;  /* 0x000000494949b220 */ /* 0x008fe20000400000 */
[----:B------:R-:W-:Y:S01]  /*56d0*/  FSETP.GEU.AND P3, PT, R72, -126, PT ;  /* 0xc2fc00004800780b */ /* 0x000fe20003f6e000 */
[--C-:B------:R-:W-:Y:S01]  /*56e0*/  FFMA R26, R27, UR28, -R76.reuse ;  /* 0x0000001c1b1a7c23 */ /* 0x100fe2000800084c */
[--C-:B------:R-:W-:Y:S01]  /*56f0*/  FFMA R27, R30, UR28, -R76.reuse ;  /* 0x0000001c1e1b7c23 */ /* 0x100fe2000800084c */
[--C-:B------:R-:W-:Y:S01]  /*5700*/  FFMA R29, R34, UR28, -R76.reuse ;  /* 0x0000001c221d7c23 */ /* 0x100fe2000800084c */
[--C-:B------:R-:W-:Y:S01]  /*5710*/  FFMA R31, R31, UR28, -R76.reuse ;  /* 0x0000001c1f1f7c23 */ /* 0x100fe2000800084c */
[----:B------:R-:W-:Y:S01]  /*5720*/  @!P6 FMUL R68, R68, 0.5 ;  /* 0x3f0000004444e820 */ /* 0x000fe20000400000 */
[--C-:B------:R-:W-:Y:S01]  /*5730*/  FFMA R35, R35, UR28, -R76.reuse ;  /* 0x0000001c23237c23 */ /* 0x100fe2000800084c */
[----:B-1----:R-:W-:Y:S01]  /*5740*/  @!P4 FMUL R64, R64, R64 ;  /* 0x000000404040c220 */ /* 0x002fe20000400000 */
[----:B------:R-:W-:Y:S01]  /*5750*/  FSETP.GEU.AND P4, PT, R25, -126, PT ;  /* 0xc2fc00001900780b */ /* 0x000fe20003f8e000 */
[----:B------:R-:W-:Y:S01]  /*5760*/  @!P2 FMUL R81, R81, 0.5 ;  /* 0x3f0000005151a820 */ /* 0x000fe20000400000 */
[--C-:B------:R-:W-:Y:S01]  /*5770*/  FFMA R39, R39, UR28, -R76.reuse ;  /* 0x0000001c27277c23 */ /* 0x100fe2000800084c */
[----:B------:R-:W1:Y:S01]  /*5780*/  MUFU.EX2 R68, R68 ;  /* 0x0000004400447308 */ /* 0x000e620000000800 */
[--C-:B------:R-:W-:Y:S01]  /*5790*/  FFMA R43, R43, UR28, -R76.reuse ;  /* 0x0000001c2b2b7c23 */ /* 0x100fe2000800084c */
[----:B------:R-:W-:Y:S01]  /*57a0*/  @!P3 FMUL R72, R72, 0.5 ;  /* 0x3f0000004848b820 */ /* 0x000fe20000400000 */
[--C-:B------:R-:W-:Y:S01]  /*57b0*/  FFMA R57, R42, UR28, -R76.reuse ;  /* 0x0000001c2a397c23 */ /* 0x100fe2000800084c */
[----:B--2---:R-:W-:Y:S01]  /*57c0*/  @!P5 FMUL R77, R77, R77 ;  /* 0x0000004d4d4dd220 */ /* 0x004fe20000400000 */
[----:B------:R-:W-:Y:S01]  /*57d0*/  FSETP.GEU.AND P5, PT, R26, -126, PT ;  /* 0xc2fc00001a00780b */ /* 0x000fe20003fae000 */
[--C-:B------:R-:W-:Y:S01]  /*57e0*/  FFMA R80, R46, UR28, -R76.reuse ;  /* 0x0000001c2e507c23 */ /* 0x100fe2000800084c */
[--C-:B------:R-:W-:Y:S01]  /*57f0*/  FFMA R47, R47, UR28, -R76.reuse ;  /* 0x0000001c2f2f7c23 */ /* 0x100fe2000800084c */
[----:B------:R-:W2:Y:S01]  /*5800*/  MUFU.EX2 R72, R72 ;  /* 0x0000004800487308 */ /* 0x000ea20000000800 */
[--C-:B------:R-:W-:Y:S01]  /*5810*/  FFMA R54, R54, UR28, -R76.reuse ;  /* 0x0000001c36367c23 */ /* 0x100fe2000800084c */
[----:B------:R-:W-:Y:S01]  /*5820*/  @!P4 FMUL R25, R25, 0.5 ;  /* 0x3f0000001919c820 */ /* 0x000fe20000400000 */
[--C-:B------:R-:W-:Y:S01]  /*5830*/  FFMA R58, R58, UR28, -R76.reuse ;  /* 0x0000001c3a3a7c23 */ /* 0x100fe2000800084c */
[--C-:B------:R-:W-:Y:S01]  /*5840*/  FFMA R59, R59, UR28, -R76.reuse ;  /* 0x0000001c3b3b7c23 */ /* 0x100fe2000800084c */
[--C-:B------:R-:W-:Y:S01]  /*5850*/  FFMA R51, R51, UR28, -R76.reuse ;  /* 0x0000001c33337c23 */ /* 0x100fe2000800084c */
[--C-:B------:R-:W-:Y:S01]  /*5860*/  FFMA R62, R62, UR28, -R76.reuse ;  /* 0x0000001c3e3e7c23 */ /* 0x100fe2000800084c */
[--C-:B------:R-:W-:Y:S01]  /*5870*/  FFMA R83, R83, UR28, -R76.reuse ;  /* 0x0000001c53537c23 */ /* 0x100fe2000800084c */
[----:B------:R-:W3:Y:S01]  /*5880*/  MUFU.EX2 R81, R81 ;  /* 0x0000005100517308 */ /* 0x000ee20000000800 */
[----:B-1----:R-:W-:Y:S01]  /*5890*/  @!P6 FMUL R68, R68, R68 ;  /* 0x000000444444e220 */ /* 0x002fe20000400000 */
[----:B------:R-:W-:Y:S01]  /*58a0*/  FSETP.GEU.AND P6, PT, R27, -126, PT ;  /* 0xc2fc00001b00780b */ /* 0x000fe20003fce000 */
[----:B------:R-:W-:Y:S01]  /*58b0*/  @!P5 FMUL R26, R26, 0.5 ;  /* 0x3f0000001a1ad820 */ /* 0x000fe20000400000 */
[--C-:B------:R-:W-:Y:S01]  /*58c0*/  FFMA R79, R79, UR28, -R76.reuse ;  /* 0x0000001c4f4f7c23 */ /* 0x100fe2000800084c */
[--C-:B------:R-:W-:Y:S01]  /*58d0*/  FFMA R86, R86, UR28, -R76.reuse ;  /* 0x0000001c56567c23 */ /* 0x100fe2000800084c */
[----:B------:R-:W-:Y:S01]  /*58e0*/  FFMA R87, R87, UR28, -R76 ;  /* 0x0000001c57577c23 */ /* 0x000fe2000800084c */
[----:B------:R-:W-:Y:S01]  /*58f0*/  FADD R56, R20, R77 ;  /* 0x0000004d14387221 */ /* 0x000fe20000000000 */
[----:B------:R-:W1:Y:S01]  /*5900*/  MUFU.EX2 R25, R25 ;  /* 0x0000001900197308 */ /* 0x000e620000000800 */
[----:B--2---:R-:W-:Y:S01]  /*5910*/  @!P3 FMUL R72, R72, R72 ;  /* 0x000000484848b220 */ /* 0x004fe20000400000 */
[----:B------:R-:W-:Y:S01]  /*5920*/  FSETP.GEU.AND P3, PT, R29, -126, PT ;  /* 0xc2fc00001d00780b */ /* 0x000fe20003f6e000 */
[----:B------:R-:W-:Y:S01]  /*5930*/  FMUL R129, R129, UR28 ;  /* 0x0000001c81817c20 */ /* 0x000fe20008400000 */
[----:B------:R-:W-:Y:S01]  /*5940*/  FADD R56, R9, R56 ;  /* 0x0000003809387221 */ /* 0x000fe20000000000 */
[----:B------:R-:W-:Y:S01]  /*5950*/  FADD R9, R10, R65 ;  /* 0x000000410a097221 */ /* 0x000fe20000000000 */
[----:B------:R-:W-:Y:S01]  /*5960*/  F2FP.BF16.F32.PACK_AB R24, R11, R24 ;  /* 0x000000180b18723e */ /* 0x000fe200000010ff */
[----:B------:R-:W-:Y:S01]  /*5970*/  @!P6 FMUL R27, R27, 0.5 ;  /* 0x3f0000001b1be820 */ /* 0x000fe20000400000 */
[----:B------:R2:W4:Y:S01]  /*5980*/  MUFU.EX2 R30, R26 ;  /* 0x0000001a001e7308 */ /* 0x0005220000000800 */
[----:B---3--:R-:W-:Y:S01]  /*5990*/  @!P2 FMUL R81, R81, R81 ;  /* 0x000000515151a220 */ /* 0x008fe20000400000 */
[----:B------:R-:W-:-:S05]  /*59a0*/  FSETP.GEU.AND P2, PT, R31, -126, PT ;  /* 0xc2fc00001f00780b */ /* 0x000fca0003f4e000 */
[----:B------:R-:W-:Y:S01]  /*59b0*/  @!P3 FMUL R29, R29, 0.5 ;  /* 0x3f0000001d1db820 */ /* 0x000fe20000400000 */
[----:B------:R-:W3:Y:S01]  /*59c0*/  MUFU.EX2 R27, R27 ;  /* 0x0000001b001b7308 */ /* 0x000ee20000000800 */
[----:B--2---:R-:W-:Y:S01]  /*59d0*/  FFMA R26, R38, UR28, -R76 ;  /* 0x0000001c261a7c23 */ /* 0x004fe2000800084c */
[----:B-1----:R-:W-:Y:S01]  /*59e0*/  @!P4 FMUL R25, R25, R25 ;  /* 0x000000191919c220 */ /* 0x002fe20000400000 */
[----:B------:R-:W-:-:S04]  /*59f0*/  FSETP.GEU.AND P4, PT, R35, -126, PT ;  /* 0xc2fc00002300780b */ /* 0x000fc80003f8e000 */
[----:B------:R-:W-:Y:S01]  /*5a00*/  @!P2 FMUL R31, R31, 0.5 ;  /* 0x3f0000001f1fa820 */ /* 0x000fe20000400000 */
[----:B------:R-:W1:Y:S01]  /*5a10*/  MUFU.EX2 R29, R29 ;  /* 0x0000001d001d7308 */ /* 0x000e620000000800 */
[----:B----4-:R-:W-:Y:S01]  /*5a20*/  @!P5 FMUL R30, R30, R30 ;  /* 0x0000001e1e1ed220 */ /* 0x010fe20000400000 */
[----:B------:R-:W-:-:S06]  /*5a30*/  FSETP.GEU.AND P5, PT, R26, -126, PT ;  /* 0xc2fc00001a00780b */ /* 0x000fcc0003fae000 */
[----:B------:R-:W-:Y:S01]  /*5a40*/  @!P4 FMUL R35, R35, 0.5 ;  /* 0x3f0000002323c820 */ /* 0x000fe20000400000 */
[----:B---3--:R-:W-:Y:S01]  /*5a50*/  @!P6 FMUL R27, R27, R27 ;  /* 0x0000001b1b1be220 */ /* 0x008fe20000400000 */
[----:B------:R-:W-:Y:S01]  /*5a60*/  FSETP.GEU.AND P6, PT, R39, -126, PT ;  /* 0xc2fc00002700780b */ /* 0x000fe20003fce000 */
[----:B------:R-:W2:Y:S04]  /*5a70*/  MUFU.EX2 R34, R31 ;  /* 0x0000001f00227308 */ /* 0x000ea80000000800 */
[----:B------:R-:W-:Y:S01]  /*5a80*/  @!P5 FMUL R26, R26, 0.5 ;  /* 0x3f0000001a1ad820 */ /* 0x000fe20000400000 */
[----:B-1----:R-:W-:Y:S01]  /*5a90*/  @!P3 FMUL R29, R29, R29 ;  /* 0x0000001d1d1db220 */ /* 0x002fe20000400000 */
[----:B------:R-:W-:Y:S02]  /*5aa0*/  FSETP.GEU.AND P3, PT, R43, -126, PT ;  /* 0xc2fc00002b00780b */ /* 0x000fe40003f6e000 */
[----:B------:R-:W1:Y:S04]  /*5ab0*/  MUFU.EX2 R38, R35 ;  /* 0x0000002300267308 */ /* 0x000e680000000800 */
[----:B------:R-:W-:-:S04]  /*5ac0*/  @!P6 FMUL R39, R39, 0.5 ;  /* 0x3f0000002727e820 */ /* 0x000fc80000400000 */
[----:B------:R3:W4:Y:S01]  /*5ad0*/  MUFU.EX2 R31, R26 ;  /* 0x0000001a001f7308 */ /* 0x0007220000000800 */
[----:B--2---:R-:W-:Y:S01]  /*5ae0*/  @!P2 FMUL R34, R34, R34 ;  /* 0x000000222222a220 */ /* 0x004fe20000400000 */
[----:B------:R-:W-:Y:S01]  /*5af0*/  FSETP.GEU.AND P2, PT, R57, -126, PT ;  /* 0xc2fc00003900780b */ /* 0x000fe20003f4e000 */
[----:B------:R-:W-:-:S05]  /*5b00*/  @!P3 FMUL R43, R43, 0.5 ;  /* 0x3f0000002b2bb820 */ /* 0x000fca0000400000 */
[----:B------:R-:W2:Y:S01]  /*5b10*/  MUFU.EX2 R42, R39 ;  /* 0x00000027002a7308 */ /* 0x000ea20000000800 */
[----:B---3--:R-:W-:Y:S01]  /*5b20*/  FFMA R26, R50, UR28, -R76 ;  /* 0x0000001c321a7c23 */ /* 0x008fe2000800084c */
[----:B-1----:R-:W-:Y:S01]  /*5b30*/  @!P4 FMUL R38, R38, R38 ;  /* 0x000000262626c220 */ /* 0x002fe20000400000 */
[----:B------:R-:W-:-:S04]  /*5b40*/  FSETP.GEU.AND P4, PT, R80, -126, PT ;  /* 0xc2fc00005000780b */ /* 0x000fc80003f8e000 */
[----:B------:R-:W-:Y:S01]  /*5b50*/  @!P2 FMUL R57, R57, 0.5 ;  /* 0x3f0000003939a820 */ /* 0x000fe20000400000 */
[----:B------:R1:W3:Y:S01]  /*5b60*/  MUFU.EX2 R46, R43 ;  /* 0x0000002b002e7308 */ /* 0x0002e20000000800 */
[----:B----4-:R-:W-:Y:S01]  /*5b70*/  @!P5 FMUL R31, R31, R31 ;  /* 0x0000001f1f1fd220 */ /* 0x010fe20000400000 */
[----:B------:R-:W-:-:S06]  /*5b80*/  FSETP.GEU.AND P5, PT, R47, -126, PT ;  /* 0xc2fc00002f00780b */ /* 0x000fcc0003fae000 */
[----:B------:R-:W-:Y:S01]  /*5b90*/  @!P4 FMUL R80, R80, 0.5 ;  /* 0x3f0000005050c820 */ /* 0x000fe20000400000 */
[----:B--2---:R-:W-:Y:S01]  /*5ba0*/  @!P6 FMUL R42, R42, R42 ;  /* 0x0000002a2a2ae220 */ /* 0x004fe20000400000 */
[----:B------:R-:W-:Y:S01]  /*5bb0*/  FSETP.GEU.AND P6, PT, R26, -126, PT ;  /* 0xc2fc00001a00780b */ /* 0x000fe20003fce000 */
[----:B------:R-:W2:Y:S01]  /*5bc0*/  MUFU.EX2 R35, R57 ;  /* 0x0000003900237308 */ /* 0x000ea20000000800 */
[----:B-1----:R-:W-:-:S03]  /*5bd0*/  FFMA R43, R55, UR28, -R76 ;  /* 0x0000001c372b7c23 */ /* 0x002fc6000800084c */
[----:B------:R-:W-:Y:S01]  /*5be0*/  @!P5 FMUL R47, R47, 0.5 ;  /* 0x3f0000002f2fd820 */ /* 0x000fe20000400000 */
[----:B---3--:R-:W-:Y:S01]  /*5bf0*/  @!P3 FMUL R46, R46, R46 ;  /* 0x0000002e2e2eb220 */ /* 0x008fe20000400000 */
[----:B------:R-:W-:Y:S02]  /*5c00*/  FSETP.GEU.AND P3, PT, R54, -126, PT ;  /* 0xc2fc00003600780b */ /* 0x000fe40003f6e000 */
[----:B------:R-:W1:Y:S04]  /*5c10*/  MUFU.EX2 R39, R80 ;  /* 0x0000005000277308 */ /* 0x000e680000000800 */
[----:B------:R-:W-:-:S04]  /*5c20*/  @!P6 FMUL R26, R26, 0.5 ;  /* 0x3f0000001a1ae820 */ /* 0x000fc80000400000 */
[----:B------:R3:W4:Y:S01]  /*5c30*/  MUFU.EX2 R50, R47 ;  /* 0x0000002f00327308 */ /* 0x0007220000000800 */
[----:B--2---:R-:W-:Y:S01]  /*5c40*/  @!P2 FMUL R35, R35, R35 ;  /* 0x000000232323a220 */ /* 0x004fe20000400000 */
[----:B------:R-:W-:Y:S01]  /*5c50*/  FSETP.GEU.AND P2, PT, R51, -126, PT ;  /* 0xc2fc00003300780b */ /* 0x000fe20003f4e000 */
[----:B------:R-:W-:-:S05]  /*5c60*/  @!P3 FMUL R54, R54, 0.5 ;  /* 0x3f0000003636b820 */ /* 0x000fca0000400000 */
[----:B------:R2:W5:Y:S01]  /*5c70*/  MUFU.EX2 R57, R26 ;  /* 0x0000001a00397308 */ /* 0x0005620000000800 */
[----:B-1----:R-:W-:Y:S01]  /*5c80*/  @!P4 FMUL R39, R39, R39 ;  /* 0x000000272727c220 */ /* 0x002fe20000400000 */
[----:B------:R-:W-:Y:S01]  /*5c90*/  FSETP.GEU.AND P4, PT, R43, -126, PT ;  /* 0xc2fc00002b00780b */ /* 0x000fe20003f8e000 */
[----:B---3--:R-:W-:-:S04]  /*5ca0*/  FFMA R47, R67, UR28, -R76 ;  /* 0x0000001c432f7c23 */ /* 0x008fc8000800084c */
[----:B------:R-:W-:Y:S01]  /*5cb0*/  @!P2 FMUL R51, R51, 0.5 ;  /* 0x3f0000003333a820 */ /* 0x000fe20000400000 */
[----:B------:R1:W3:Y:S01]  /*5cc0*/  MUFU.EX2 R55, R54 ;  /* 0x0000003600377308 */ /* 0x0002e20000000800 */
[----:B----4-:R-:W-:Y:S01]  /*5cd0*/  @!P5 FMUL R50, R50, R50 ;  /* 0x000000323232d220 */ /* 0x010fe20000400000 */
[----:B------:R-:W-:Y:S01]  /*5ce0*/  FSETP.GEU.AND P5, PT, R58, -126, PT ;  /* 0xc2fc00003a00780b */ /* 0x000fe20003fae000 */
[----:B--2---:R-:W-:-:S04]  /*5cf0*/  FFMA R26, R63, UR28, -R76 ;  /* 0x0000001c3f1a7c23 */ /* 0x004fc8000800084c */
[----:B------:R-:W-:Y:S01]  /*5d00*/  @!P4 FMUL R43, R43, 0.5 ;  /* 0x3f0000002b2bc820 */ /* 0x000fe20000400000 */
[----:B------:R2:W4:Y:S01]  /*5d10*/  MUFU.EX2 R80, R51 ;  /* 0x0000003300507308 */ /* 0x0005220000000800 */
[----:B-----5:R-:W-:Y:S01]  /*5d20*/  @!P6 FMUL R57, R57, R57 ;  /* 0x000000393939e220 */ /* 0x020fe20000400000 */
[----:B------:R-:W-:Y:S01]  /*5d30*/  FSETP.GEU.AND P6, PT, R59, -126, PT ;  /* 0xc2fc00003b00780b */ /* 0x000fe20003fce000 */
[----:B-1----:R-:W-:-:S04]  /*5d40*/  FFMA R54, R71, UR28, -R76 ;  /* 0x0000001c47367c23 */ /* 0x002fc8000800084c */
[----:B------:R-:W-:Y:S01]  /*5d50*/  @!P5 FMUL R58, R58, 0.5 ;  /* 0x3f0000003a3ad820 */ /* 0x000fe20000400000 */
[----:B------:R1:W5:Y:S01]  /*5d60*/  MUFU.EX2 R84, R43 ;  /* 0x0000002b00547308 */ /* 0x0003620000000800 */
[----:B---3--:R-:W-:Y:S01]  /*5d70*/  @!P3 FMUL R55, R55, R55 ;  /* 0x000000373737b220 */ /* 0x008fe20000400000 */
[----:B------:R-:W-:Y:S01]  /*5d80*/  FSETP.GEU.AND P3, PT, R26, -126, PT ;  /* 0xc2fc00001a00780b */ /* 0x000fe20003f6e000 */
[----:B--2---:R-:W-:-:S04]  /*5d90*/  FFMA R51, R70, UR28, -R76 ;  /* 0x0000001c46337c23 */ /* 0x004fc8000800084c */
        /* <DEDUP_REMOVED lines=16> */
[----:B------:R-:W1:Y:S01]  /*5ea0*/  MUFU.EX2 R66, R62 ;  /* 0x0000003e00427308 */ /* 0x000e620000000800 */
[----:B----4-:R-:W-:Y:S01]  /*5eb0*/  @!P6 FMUL R63, R63, R63 ;  /* 0x0000003f3f3fe220 */ /* 0x010fe20000400000 */
[----:B------:R-:W-:Y:S01]  /*5ec0*/  FSETP.GEU.AND P6, PT, R51, -126, PT ;  /* 0xc2fc00003300780b */ /* 0x000fe20003fce000 */
[----:B--2---:R-:W-:-:S04]  /*5ed0*/  FFMA R26, R75, UR28, -R76 ;  /* 0x0000001c4b1a7c23 */ /* 0x004fc8000800084c */
[----:B------:R-:W-:Y:S01]  /*5ee0*/  @!P5 FMUL R47, R47, 0.5 ;  /* 0x3f0000002f2fd820 */ /* 0x000fe20000400000 */
[----:B------:R2:W3:Y:S01]  /*5ef0*/  MUFU.EX2 R70, R43 ;  /* 0x0000002b00467308 */ /* 0x0004e20000000800 */
[----:B-----5:R-:W-:Y:S01]  /*5f00*/  @!P3 FMUL R67, R67, R67 ;  /* 0x000000434343b220 */ /* 0x020fe20000400000 */
[----:B------:R-:W-:-:S05]  /*5f10*/  FSETP.GEU.AND P3, PT, R58, -126, PT ;  /* 0xc2fc00003a00780b */ /* 0x000fca0003f6e000 */
[----:B------:R-:W-:Y:S01]  /*5f20*/  @!P6 FMUL R51, R51, 0.5 ;  /* 0x3f0000003333e820 */ /* 0x000fe20000400000 */
[----:B------:R-:W4:Y:S01]  /*5f30*/  MUFU.EX2 R71, R47 ;  /* 0x0000002f00477308 */ /* 0x000f220000000800 */
[----:B--2---:R-:W-:Y:S01]  /*5f40*/  FFMA R43, R78, UR28, -R76 ;  /* 0x0000001c4e2b7c23 */ /* 0x004fe2000800084c */
[----:B-1----:R-:W-:Y:S01]  /*5f50*/  @!P2 FMUL R66, R66, R66 ;  /* 0x000000424242a220 */ /* 0x002fe20000400000 */
[----:B------:R-:W-:-:S04]  /*5f60*/  FSETP.GEU.AND P2, PT, R54, -126, PT ;  /* 0xc2fc00003600780b */ /* 0x000fc80003f4e000 */
[----:B------:R-:W-:Y:S01]  /*5f70*/  @!P3 FMUL R58, R58, 0.5 ;  /* 0x3f0000003a3ab820 */ /* 0x000fe20000400000 */
[----:B------:R-:W1:Y:S01]  /*5f80*/  MUFU.EX2 R74, R51 ;  /* 0x00000033004a7308 */ /* 0x000e620000000800 */
[----:B---3--:R-:W-:Y:S01]  /*5f90*/  @!P4 FMUL R70, R70, R70 ;  /* 0x000000464646c220 */ /* 0x008fe20000400000 */
[----:B------:R-:W-:-:S06]  /*5fa0*/  FSETP.GEU.AND P4, PT, R26, -126, PT ;  /* 0xc2fc00001a00780b */ /* 0x000fcc0003f8e000 */
[----:B------:R-:W2:Y:S01]  /*5fb0*/  MUFU.EX2 R78, R58 ;  /* 0x0000003a004e7308 */ /* 0x000ea20000000800 */
[----:B----4-:R-:W-:Y:S01]  /*5fc0*/  @!P5 FMUL R71, R71, R71 ;  /* 0x000000474747d220 */ /* 0x010fe20000400000 */
[----:B------:R-:W-:Y:S01]  /*5fd0*/  FSETP.GEU.AND P5, PT, R43, -126, PT ;  /* 0xc2fc00002b00780b */ /* 0x000fe20003fae000 */
[----:B------:R-:W-:-:S04]  /*5fe0*/  @!P2 FMUL R54, R54, 0.5 ;  /* 0x3f0000003636a820 */ /* 0x000fc80000400000 */
        /* <DEDUP_REMOVED lines=8> */
[----:B---3--:R-:W-:Y:S01]  /*6070*/  FADD R54, R33, R60 ;  /* 0x0000003c21367221 */ /* 0x008fe20000000000 */
[----:B------:R-:W-:Y:S01]  /*6080*/  F2FP.BF16.F32.PACK_AB R60, R60, R69 ;  /* 0x000000453c3c723e */ /* 0x000fe200000010ff */
[----:B------:R-:W-:Y:S02]  /*6090*/  FADD R130, R35, R78 ;  /* 0x0000004e23827221 */ /* 0x000fe40000000000 */
[----:B------:R-:W-:Y:S01]  /*60a0*/  @!P6 FMUL R59, R59, 0.5 ;  /* 0x3f0000003b3be820 */ /* 0x000fe20000400000 */
[----:B------:R2:W3:Y:S01]  /*60b0*/  MUFU.EX2 R82, R43 ;  /* 0x0000002b00527308 */ /* 0x0004e20000000800 */
[----:B-1----:R-:W-:Y:S01]  /*60c0*/  FADD R26, R32, R69 ;  /* 0x00000045201a7221 */ /* 0x002fe20000000000 */
[----:B----4-:R-:W-:Y:S01]  /*60d0*/  @!P2 FMUL R75, R75, R75 ;  /* 0x0000004b4b4ba220 */ /* 0x010fe20000400000 */
[----:B------:R-:W-:-:S02]  /*60e0*/  FSETP.GEU.AND P2, PT, R129, -126, PT ;  /* 0xc2fc00008100780b */ /* 0x000fc40003f4e000 */
[----:B------:R-:W-:Y:S01]  /*60f0*/  FADD R47, R7, R26 ;  /* 0x0000001a072f7221 */ /* 0x000fe20000000000 */
[----:B------:R-:W-:Y:S01]  /*6100*/  FADD R7, R11, R40 ;  /* 0x000000280b077221 */ /* 0x000fe20000000000 */
[----:B------:R-:W-:Y:S01]  /*6110*/  @!P3 FMUL R83, R83, 0.5 ;  /* 0x3f0000005353b820 */ /* 0x000fe20000400000 */
[----:B------:R-:W1:Y:S01]  /*6120*/  MUFU.EX2 R76, R59 ;  /* 0x0000003b004c7308 */ /* 0x000e620000000800 */
[----:B-----5:R-:W-:Y:S01]  /*6130*/  @!P4 FMUL R85, R85, R85 ;  /* 0x000000555555c220 */ /* 0x020fe20000400000 */
[----:B------:R-:W-:Y:S01]  /*6140*/  FSETP.GEU.AND P4, PT, R79, -126, PT ;  /* 0xc2fc00004f00780b */ /* 0x000fe20003f8e000 */
[----:B------:R-:W-:Y:S01]  /*6150*/  FADD R26, R15, R48 ;  /* 0x000000300f1a7221 */ /* 0x000fe20000000000 */
[----:B--2---:R-:W-:Y:S01]  /*6160*/  FADD R43, R41, R68 ;  /* 0x00000044292b7221 */ /* 0x004fe20000000000 */
[----:B------:R-:W-:Y:S01]  /*6170*/  FADD R51, R7, R54 ;  /* 0x0000003607337221 */ /* 0x000fe20000000000 */
[----:B------:R-:W-:Y:S01]  /*6180*/  FADD R7, R8, R53 ;  /* 0x0000003508077221 */ /* 0x000fe20000000000 */
[----:B------:R-:W-:Y:S01]  /*6190*/  FADD R54, R36, R81 ;  /* 0x0000005124367221 */ /* 0x000fe20000000000 */
[----:B------:R-:W2:Y:S01]  /*61a0*/  MUFU.EX2 R83, R83 ;  /* 0x0000005300537308 */ /* 0x000ea20000000800 */
[----:B---3--:R-:W-:Y:S01]  /*61b0*/  @!P5 FMUL R82, R82, R82 ;  /* 0x000000525252d220 */ /* 0x008fe20000400000 */
[----:B------:R-:W-:Y:S01]  /*61c0*/  FSETP.GEU.AND P5, PT, R86, -126, PT ;  /* 0xc2fc00005600780b */ /* 0x000fe20003fae000 */
[----:B------:R-:W-:Y:S01]  /*61d0*/  FADD R58, R26, R43 ;  /* 0x0000002b1a3a7221 */ /* 0x000fe20000000000 */
[----:B------:R-:W-:Y:S01]  /*61e0*/  FADD R26, R14, R73 ;  /* 0x000000490e1a7221 */ /* 0x000fe20000000000 */
[----:B------:R-:W-:Y:S01]  /*61f0*/  FADD R62, R9, R54 ;  /* 0x00000036093e7221 */ /* 0x000fe20000000000 */
[----:B------:R-:W-:Y:S01]  /*6200*/  FADD R9, R21, R52 ;  /* 0x0000003415097221 */ /* 0x000fe20000000000 */
[----:B------:R-:W-:Y:S01]  /*6210*/  @!P4 FMUL R79, R79, 0.5 ;  /* 0x3f0000004f4fc820 */ /* 0x000fe20000400000 */
[----:B------:R-:W-:Y:S01]  /*6220*/  FADD R43, R7, R26 ;  /* 0x0000001a072b7221 */ /* 0x000fe20000000000 */
[----:B-1----:R-:W-:Y:S01]  /*6230*/  @!P6 FMUL R76, R76, R76 ;  /* 0x0000004c4c4ce220 */ /* 0x002fe20000400000 */
[----:B------:R-:W-:Y:S01]  /*6240*/  FSETP.GEU.AND P6, PT, R87, -126, PT ;  /* 0xc2fc00005700780b */ /* 0x000fe20003fce000 */
[----:B------:R-:W-:Y:S01]  /*6250*/  FADD R7, R13, R44 ;  /* 0x0000002c0d077221 */ /* 0x000fe20000000000 */
[----:B------:R-:W-:Y:S01]  /*6260*/  FADD R26, R37, R64 ;  /* 0x00000040251a7221 */ /* 0x000fe20000000000 */
[----:B------:R-:W1:Y:S01]  /*6270*/  MUFU.EX2 R79, R79 ;  /* 0x0000004f004f7308 */ /* 0x000e620000000800 */
[----:B------:R-:W-:Y:S01]  /*6280*/  FADD R54, R45, R72 ;  /* 0x000000482d367221 */ /* 0x000fe20000000000 */
[----:B------:R-:W-:Y:S01]  /*6290*/  @!P5 FMUL R86, R86, 0.5 ;  /* 0x3f0000005656d820 */ /* 0x000fe20000400000 */
[----:B------:R-:W-:Y:S01]  /*62a0*/  FADD R7, R7, R26 ;  /* 0x0000001a07077221 */ /* 0x000fe20000000000 */
[----:B--2---:R-:W-:Y:S01]  /*62b0*/  @!P3 FMUL R83, R83, R83 ;  /* 0x000000535353b220 */ /* 0x004fe20000400000 */
[----:B------:R-:W-:Y:S01]  /*62c0*/  FSETP.GEU.AND P3, PT, R12, -126, PT ;  /* 0xc2fc00000c00780b */ /* 0x000fe20003f6e000 */
[----:B------:R-:W-:Y:S01]  /*62d0*/  FADD R54, R9, R54 ;  /* 0x0000003609367221 */ /* 0x000fe20000000000 */
[----:B------:R-:W-:Y:S01]  /*62e0*/  FADD R9, R25, R128 ;  /* 0x0000008019097221 */ /* 0x000fe20000000000 */
[----:B------:R-:W2:Y:S01]  /*62f0*/  MUFU.EX2 R86, R86 ;  /* 0x0000005600567308 */ /* 0x000ea20000000800 */
[----:B------:R-:W-:Y:S01]  /*6300*/  FADD R59, R29, R70 ;  /* 0x000000461d3b7221 */ /* 0x000fe20000000000 */
[----:B------:R-:W-:Y:S01]  /*6310*/  @!P6 FMUL R87, R87, 0.5 ;  /* 0x3f0000005757e820 */ /* 0x000fe20000400000 */
[----:B------:R-:W-:Y:S01]  /*6320*/  FADD R132, R57, R76 ;  /* 0x0000004c39847221 */ /* 0x000fe20000000000 */
[----:B------:R-:W-:Y:S01]  /*6330*/  FADD R26, R30, R63 ;  /* 0x0000003f1e1a7221 */ /* 0x000fe20000000000 */
[----:B------:R-:W-:Y:S01]  /*6340*/  FADD R131, R46, R85 ;  /* 0x000000552e837221 */ /* 0x000fe20000000000 */
[----:B------:R-:W-:Y:S01]  /*6350*/  @!P2 FMUL R129, R129, 0.5 ;  /* 0x3f0000008181a820 */ /* 0x000fe20000400000 */
[----:B------:R-:W-:Y:S01]  /*6360*/  FADD R133, R9, R130 ;  /* 0x0000008209857221 */ /* 0x000fe20000000000 */
[----:B------:R-:W3:Y:S01]  /*6370*/  MUFU.EX2 R87, R87 ;  /* 0x0000005700577308 */ /* 0x000ee20000000800 */
[----:B------:R-:W-:Y:S01]  /*6380*/  FADD R136, R59, R132 ;  /* 0x000000843b887221 */ /* 0x000fe20000000000 */
[----:B------:R-:W-:Y:S01]  /*6390*/  FADD R134, R26, R131 ;  /* 0x000000831a867221 */ /* 0x000fe20000000000 */
[----:B------:R-:W-:Y:S01]  /*63a0*/  @!P3 FMUL R12, R12, 0.5 ;  /* 0x3f0000000c0cb820 */ /* 0x000fe20000400000 */
[----:B------:R-:W-:Y:S01]  /*63b0*/  FADD R26, R38, R71 ;  /* 0x00000047261a7221 */ /* 0x000fe20000000000 */
        /* <DEDUP_REMOVED lines=8> */
[----:B------:R-:W-:Y:S01]  /*6440*/  FADD R26, R31, R74 ;  /* 0x0000004a1f1a7221 */ /* 0x000fe20000000000 */
[----:B------:R-:W-:Y:S01]  /*6450*/  FADD R131, R55, R86 ;  /* 0x0000005637837221 */ /* 0x000fe20000000000 */
[----:B------:R-:W-:Y:S01]  /*6460*/  FADD R9, R34, R67 ;  /* 0x0000004322097221 */ /* 0x000fe20000000000 */
[----:B------:R-:W-:Y:S01]  /*6470*/  FADD R130, R50, R79 ;  /* 0x0000004f32827221 */ /* 0x000fe20000000000 */
[----:B---3--:R-:W-:Y:S01]  /*6480*/  @!P6 FMUL R87, R87, R87 ;  /* 0x000000575757e220 */ /* 0x008fe20000400000 */
[----:B------:R-:W-:Y:S01]  /*6490*/  FADD R59, R42, R75 ;  /* 0x0000004b2a3b7221 */ /* 0x000fe20000000000 */
[----:B------:R-:W-:Y:S01]  /*64a0*/  FADD R26, R26, R131 ;  /* 0x000000831a1a7221 */ /* 0x000fe20000000000 */
[----:B------:R-:W2:Y:S01]  /*64b0*/  MUFU.EX2 R12, R12 ;  /* 0x0000000c000c7308 */ /* 0x000ea20000000800 */
[----:B------:R-:W-:Y:S01]  /*64c0*/  FADD R132, R84, R87 ;  /* 0x0000005754847221 */ /* 0x000fe20000000000 */
        /* <DEDUP_REMOVED lines=14> */
[----:B------:R-:W-:Y:S01]  /*65b0*/  SHF.L.U32 R7, R22, 0x1f, RZ ;  /* 0x0000001f16077819 */ /* 0x000fe200000006ff */
[----:B------:R-:W-:Y:S01]  /*65c0*/  FADD R26, R26, R9 ;  /* 0x000000091a1a7221 */ /* 0x000fe20000000000 */
[----:B-1----:R-:W-:Y:S01]  /*65d0*/  @!P2 FMUL R129, R129, R129 ;  /* 0x000000818181a220 */ /* 0x002fe20000400000 */
[----:B------:R-:W-:Y:S01]  /*65e0*/  FADD R47, R47, R54 ;  /* 0x000000362f2f7221 */ /* 0x000fe20000000000 */
[----:B--2---:R-:W-:Y:S01]  /*65f0*/  @!P3 FMUL R12, R12, R12 ;  /* 0x0000000c0c0cb220 */ /* 0x004fe20000400000 */
[----:B------:R1:W2:Y:S01]  /*6600*/  SYNCS.PHASECHK.TRANS64.TRYWAIT P2, [UR6+0x20200], R7 ;  /* 0x02020007ff0075a7 */ /* 0x0002a20008040146 */
[----:B------:R-:W-:Y:S01]  /*6610*/  F2FP.BF16.F32.PACK_AB R32, R33, R32 ;  /* 0x000000202120723e */ /* 0x000fe200000010ff */
[----:B------:R-:W-:Y:S01]  /*6620*/  FFMA R0, R129, R0, R26 ;  /* 0x0000000081007223 */ /* 0x000fe2000000001a */
[----:B------:R-:W-:Y:S01]  /*6630*/  F2FP.BF16.F32.PACK_AB R33, R46, R35 ;  /* 0x000000232e21723e */ /* 0x000fe200000010ff */
[----:B------:R-:W-:Y:S01]  /*6640*/  FFMA R3, R12, R3, R47 ;  /* 0x000000030c037223 */ /* 0x000fe2000000002f */
[----:B------:R-:W-:Y:S01]  /*6650*/  F2FP.BF16.F32.PACK_AB R56, R41, R20 ;  /* 0x000000142938723e */ /* 0x000fe200000010ff */
[-C--:B------:R-:W-:Y:S01]  /*6660*/  FMUL R120, R120, R12.reuse ;  /* 0x0000000c78787220 */ /* 0x080fe20000400000 */
        /* <DEDUP_REMOVED lines=9> */
[----:B------:R-:W-:Y:S01]  /*6700*/  FMUL R113, R113, R12 ;  /* 0x0000000c71717220 */ /* 0x000fe20000400000 */
[----:B------:R-:W-:Y:S01]  /*6710*/  F2FP.BF16.F32.PACK_AB R41, R63, R128 ;  /* 0x000000803f29723e */ /* 0x000fe200000010ff */
[-C--:B------:R-:W-:Y:S01]  /*6720*/  FMUL R116, R116, R12.reuse ;  /* 0x0000000c74747220 */ /* 0x080fe20000400000 */
[----:B------:R-:W-:Y:S01]  /*6730*/  F2FP.BF16.F32.PACK_AB R48, R48, R61 ;  /* 0x0000003d3030723e */ /* 0x000fe200000010ff */
[----:B------:R-:W-:Y:S01]  /*6740*/  FMUL R117, R117, R12 ;  /* 0x0000000c75757220 */ /* 0x000fe20000400000 */
[----:B------:R-:W-:Y:S01]  /*6750*/  F2FP.BF16.F32.PACK_AB R49, R71, R70 ;  /* 0x000000464731723e */ /* 0x000fe200000010ff */
[-C--:B------:R-:W-:Y:S01]  /*6760*/  FMUL R104, R104, R12.reuse ;  /* 0x0000000c68687220 */ /* 0x080fe20000400000 */
        /* <DEDUP_REMOVED lines=47> */
[----:B------:R-:W-:Y:S01]  /*6a60*/  F2FP.BF16.F32.PACK_AB R70, R72, R81 ;  /* 0x000000514846723e */ /* 0x000fe200000010ff */
[----:B-12---:R-:W-:Y:S06]  /*6a70*/  @!P0 BRA `(.L_x_29) ;  /* 0x0000000000048947 */ /* 0x006fec0003800000 */
[----:B------:R-:W-:Y:S01]  /*6a80*/  BPT.TRAP 0x1 ;  /* 0x000000040000795c */ /* 0x000fe20000300000 */
.L_x_29:
[----:B------:R-:W-:Y:S05]  /*6a90*/  @P2 BRA `(.L_x_30) ;  /* 0x0000000000082947 */ /* 0x000fea0003800000 */
[----:B------:R-:W1:Y:S02]  /*6aa0*/  SYNCS.PHASECHK.TRANS64.TRYWAIT P2, [UR6+0x20200], R7 ;  /* 0x02020007ff0075a7 */ /* 0x000e640008040146 */
[----:B-1----:R-:W-:Y:S05]  /*6ab0*/  @!P2 BRA `(.L_x_31) ;  /* 0x0000004c000ca947 */ /* 0x002fea0003800000 */
.L_x_30:
        /* <DEDUP_REMOVED lines=8> */
[----:B------:R-:W-:Y:S01]  /*6b40*/  HGMMA.64x16x16.F32.BF16 R120, R24, gdesc[UR4].tnspB, R120, gsb0 ;  /* 0x4020000418787df0 */ /* 0x000fe20008001878 */
[----:B------:R-:W-:Y:S01]  /*6b50*/  UMOV UR6, UR14 ;  /* 0x0000000e00067c82 */ /* 0x000fe20008000000 */
[----:B------:R-:W-:Y:S01]  /*6b60*/  UMOV UR7, 0xc0000010 ;  /* 0xc000001000077882 */ /* 0x000fe20000000000 */
[----:B------:R-:W-:-:S02]  /*6b70*/  UIADD3 UR19, UR11, 0x400, URZ ;  /* 0x000004000b137890 */ /* 0x000fc4000fffe03f */
        /* <DEDUP_REMOVED lines=224> */
.L_x_32:
[----:B------:R-:W-:-:S04]  /*7980*/  ULEA UR6, UR27, UR36, 0x3 ;  /* 0x000000241b067291 */ /* 0x000fc8000f8e183f */
[----:B------:R-:W-:-:S04]  /*7990*/  UIADD3 UR6, UR6, 0x20228, URZ ;  /* 0x0002022806067890 */ /* 0x000fc8000fffe03f */
[----:B------:R-:W-:-:S09]  /*79a0*/  UPRMT UR6, URZ, 0x654, UR6 ;  /* 0x000006543f067896 */ /* 0x000fd20008000006 */
[----:B------:R-:W-:Y:S01]  /*79b0*/  SYNCS.ARRIVE.TRANS64.RED.A1T0 RZ, [UR6], RZ ;  /* 0x000000ffffff79a7 */ /* 0x000fe20008100406 */
[----:B------:R-:W-:Y:S05]  /*79c0*/  @P1 BRA `(.L_x_33) ;  /* 0x0000000000041947 */ /* 0x000fea0003800000 */
[----:B------:R-:W-:Y:S01]  /*79d0*/  BPT.TRAP 0x1 ;  /* 0x000000040000795c */ /* 0x000fe20000300000 */
.L_x_33:
[----:B------:R-:W-:-:S04]  /*79e0*/  UIADD3 UR27, UR27, 0x1, URZ ;  /* 0x000000011b1b7890 */ /* 0x000fc8000fffe03f */
[----:B------:R-:W-:-:S04]  /*79f0*/  UISETP.NE.AND UP0, UPT, UR27, 0x5, UPT ;  /* 0x000000051b00788c */ /* 0x000fc8000bf05270 */
[----:B------:R-:W-:Y:S01]  /*7a00*/  USEL UR27, UR27, URZ, UP0 ;  /* 0x0000003f1b1b7287 */ /* 0x000fe20008000000 */
[----:B------:R-:W-:Y:S11]  /*7a10*/  @!P0 BRA `(.L_x_34) ;  /* 0x0000000000048947 */ /* 0x000ff60003800000 */
[----:B------:R-:W-:Y:S01]  /*7a20*/  BPT.TRAP 0x1 ;  /* 0x000000040000795c */ /* 0x000fe20000300000 */
.L_x_34:
[----:B------:R-:W-:-:S04]  /*7a30*/  ULEA UR6, UR27, UR36, 0x3 ;  /* 0x000000241b067291 */ /* 0x000fc8000f8e183f */
[----:B------:R-:W-:-:S04]  /*7a40*/  UIADD3 UR6, UR6, 0x20228, URZ ;  /* 0x0002022806067890 */ /* 0x000fc8000fffe03f */
[----:B------:R-:W-:-:S09]  /*7a50*/  UPRMT UR6, URZ, 0x654, UR6 ;  /* 0x000006543f067896 */ /* 0x000fd20008000006 */
[----:B------:R-:W-:Y:S01]  /*7a60*/  SYNCS.ARRIVE.TRANS64.RED.A1T0 RZ, [UR6], RZ ;  /* 0x000000ffffff79a7 */ /* 0x000fe20008100406 */
[----:B------:R-:W-:Y:S05]  /*7a70*/  @P1 BRA `(.L_x_35) ;  /* 0x0000000000041947 */ /* 0x000fea0003800000 */
[----:B------:R-:W-:Y:S01]  /*7a80*/  BPT.TRAP 0x1 ;  /* 0x000000040000795c */ /* 0x000fe20000300000 */
.L_x_35:
[----:B------:R-:W-:Y:S01]  /*7a90*/  UIADD3 UR10, UR10, 0x1, URZ ;  /* 0x000000010a0a7890 */ /* 0x000fe2000fffe03f */
[C---:B------:R-:W-:Y:S01]  /*7aa0*/  ISETP.GT.AND P2, PT, R6.reuse, 0x2, PT ;  /* 0x000000020600780c */ /* 0x040fe20003f44270 */
[----:B------:R-:W-:Y:S01]  /*7ab0*/  UIADD3 UR27, UR27, 0x1, URZ ;  /* 0x000000011b1b7890 */ /* 0x000fe2000fffe03f */
[----:B------:R-:W-:Y:S01]  /*7ac0*/  VIADD R6, R6, 0xffffffff ;  /* 0xffffffff06067836 */ /* 0x000fe20000000000 */
[----:B------:R-:W-:Y:S01]  /*7ad0*/  UISETP.NE.AND UP1, UPT, UR10, 0x5, UPT ;  /* 0x000000050a00788c */ /* 0x000fe2000bf25270 */
[----:B------:R-:W-:Y:S01]  /*7ae0*/  MOV R9, R4 ;  /* 0x0000000400097202 */ /* 0x000fe20000000f00 */
[----:B------:R-:W-:Y:S01]  /*7af0*/  UISETP.NE.AND UP0, UPT, UR27, 0x5, UPT ;  /* 0x000000051b00788c */ /* 0x000fe2000bf05270 */
[----:B-1----:R-:W-:Y:S01]  /*7b00*/  MOV R7, R5 ;  /* 0x0000000500077202 */ /* 0x002fe20000000f00 */
[----:B------:R-:W-:Y:S02]  /*7b10*/  USEL UR6, URZ, 0x1, UP1 ;  /* 0x000000013f067887 */ /* 0x000fe40008800000 */
[----:B------:R-:W-:-:S02]  /*7b20*/  USEL UR27, UR27, URZ, UP0 ;  /* 0x0000003f1b1b7287 */ /* 0x000fc40008000000 */
[----:B------:R-:W-:Y:S02]  /*7b30*/  USEL UR51, UR10, URZ, UP1 ;  /* 0x0000003f0a337287 */ /* 0x000fe40008800000 */
[----:B------:R-:W-:Y:S01]  /*7b40*/  LOP3.LUT R22, R22, UR6, RZ, 0x3c, !PT ;  /* 0x0000000616167c12 */ /* 0x000fe2000f8e3cff */
[----:B------:R-:W-:Y:S09]  /*7b50*/  @P2 BRA `(.L_x_36) ;  /* 0xffffffc8009c2947 */ /* 0x000ff2000383ffff */
.L_x_25:
[----:B------:R-:W-:-:S04]  /*7b60*/  ULOP3.LUT UR4, UR48, 0x1, URZ, 0xfc, !UPT ;  /* 0x0000000130047892 */ /* 0x000fc8000f8efc3f */
[----:B------:R-:W-:-:S06]  /*7b70*/  UISETP.NE.AND UP0, UPT, UR4, 0x3, UPT ;  /* 0x000000030400788c */ /* 0x000fcc000bf05270 */
[----:B------:R-:W-:-:S13]  /*7b80*/  PLOP3.LUT P2, PT, PT, PT, UP0, 0x80, 0x0 ;  /* 0x000000000000781c */ /* 0x000fda0003f4f008 */
[----:B------:R-:W-:Y:S05]  /*7b90*/  @!P2 BRA `(.L_x_37) ;  /* 0x000000000004a947 */ /* 0x000fea0003800000 */
[----:B------:R-:W-:Y:S01]  /*7ba0*/  BPT.TRAP 0x1 ;  /* 0x000000040000795c */ /* 0x000fe20000300000 */
.L_x_37:
[----:B------:R-:W-:Y:S02]  /*7bb0*/  UISETP.GT.U32.AND UP0, UPT, UR48, 0x1, UPT ;  /* 0x000000013000788c */ /* 0x000fe4000bf04070 */
[----:B------:R-:W-:-:S04]  /*7bc0*/  ULEA UR4, UR45, UR36, 0x3 ;  /* 0x000000242d047291 */ /* 0x000fc8000f8e183f */
[----:B------:R-:W-:Y:S01]  /*7bd0*/  UIADD3 UR4, UR4, 0x20260, URZ ;  /* 0x0002026004047890 */ /* 0x000fe2000fffe03f */
[----:B------:R-:W-:-:S03]  /*7be0*/  PLOP3.LUT P2, PT, PT, PT, UP0, 0x80, 0x0 ;  /* 0x000000000000781c */ /* 0x000fc60003f4f008 */
[----:B------:R-:W-:-:S09]  /*7bf0*/  UPRMT UR4, URZ, 0x654, UR4 ;  /* 0x000006543f047896 */ /* 0x000fd20008000004 */
[----:B------:R-:W-:Y:S01]  /*7c00*/  SYNCS.ARRIVE.TRANS64.RED.A1T0 RZ, [UR4], RZ ;  /* 0x000000ffffff79a7 */ /* 0x000fe20008100404 */
[----:B------:R-:W-:Y:S05]  /*7c10*/  @P2 BRA `(.L_x_38) ;  /* 0x0000000000042947 */ /* 0x000fea0003800000 */
[----:B------:R-:W-:Y:S01]  /*7c20*/  BPT.TRAP 0x1 ;  /* 0x000000040000795c */ /* 0x000fe20000300000 */
.L_x_38:
[----:B------:R-:W-:Y:S05]  /*7c30*/  @!P0 BRA `(.L_x_39) ;  /* 0x0000000000048947 */ /* 0x000fea0003800000 */
[----:B------:R-:W-:Y:S01]  /*7c40*/  BPT.TRAP 0x1 ;  /* 0x000000040000795c */ /* 0x000fe20000300000 */
.L_x_39:
[----:B------:R-:W-:-:S04]  /*7c50*/  ULEA UR27, UR27, UR36, 0x3 ;  /* 0x000000241b1b7291 */ /* 0x000fc8000f8e183f */
[----:B------:R-:W-:-:S04]  /*7c60*/  UIADD3 UR27, UR27, 0x20228, URZ ;  /* 0x000202281b1b7890 */ /* 0x000fc8000fffe03f */
[----:B------:R-:W-:-:S09]  /*7c70*/  UPRMT UR27, URZ, 0x654, UR27 ;  /* 0x000006543f1b7896 */ /* 0x000fd2000800001b */
[----:B------:R-:W-:Y:S01]  /*7c80*/  SYNCS.ARRIVE.TRANS64.RED.A1T0 RZ, [UR27], RZ ;  /* 0x000000ffffff79a7 */ /* 0x000fe2000810041b */
[----:B------:R-:W-:Y:S05]  /*7c90*/  @P1 BRA `(.L_x_40) ;  /* 0x0000000000041947 */ /* 0x000fea0003800000 */
[----:B------:R-:W-:Y:S01]  /*7ca0*/  BPT.TRAP 0x1 ;  /* 0x000000040000795c */ /* 0x000fe20000300000 */
.L_x_40:
[----:B------:R-:W1:Y:S01]  /*7cb0*/  SHFL.BFLY PT, R6, R3, 0x1, 0x1f ;  /* 0x0c201f0003067f89 */ /* 0x000e6200000e0000 */
[----:B------:R-:W-:Y:S01]  /*7cc0*/  BSSY B0, `(.L_x_41) ;  /* 0x0000023000007945 */ /* 0x000fe20003800000 */
[----:B------:R-:W-:Y:S02]  /*7cd0*/  MOV R10, 0x3f800000 ;  /* 0x3f800000000a7802 */ /* 0x000fe40000000f00 */
[----:B------:R-:W2:Y:S01]  /*7ce0*/  SHFL.BFLY PT, R7, R0, 0x1, 0x1f ;  /* 0x0c201f0000077f89 */ /* 0x000ea200000e0000 */
[----:B------:R-:W-:Y:S01]  /*7cf0*/  MOV R11, 0x7f800000 ;  /* 0x7f800000000b7802 */ /* 0x000fe20000000f00 */
[----:B-1----:R-:W-:Y:S01]  /*7d00*/  FADD R6, R6, R3 ;  /* 0x0000000306067221 */ /* 0x002fe20000000000 */
[----:B--2---:R-:W-:-:S04]  /*7d10*/  FADD R15, R7, R0 ;  /* 0x00000000070f7221 */ /* 0x004fc80000000000 */
[----:B------:R-:W1:Y:S01]  /*7d20*/  SHFL.BFLY PT, R9, R6, 0x2, 0x1f ;  /* 0x0c401f0006097f89 */ /* 0x000e6200000e0000 */
[----:B------:R-:W-:-:S03]  /*7d30*/  MOV R7, 0x3f800000 ;  /* 0x3f80000000077802 */ /* 0x000fc60000000f00 */
[----:B------:R-:W2:Y:S01]  /*7d40*/  SHFL.BFLY PT, R20, R15, 0x2, 0x1f ;  /* 0x0c401f000f147f89 */ /* 0x000ea200000e0000 */
[C---:B-1----:R-:W-:Y:S01]  /*7d50*/  FSETP.NE.AND P0, PT, R6.reuse, -R9, PT ;  /* 0x800000090600720b */ /* 0x042fe20003f05000 */
[----:B------:R-:W-:Y:S01]  /*7d60*/  FADD R3, R6, R9 ;  /* 0x0000000906037221 */ /* 0x000fe20000000000 */
[----:B------:R-:W-:Y:S01]  /*7d70*/  MOV R9, 0x7f800000 ;  /* 0x7f80000000097802 */ /* 0x000fe20000000f00 */
[----:B--2---:R-:W-:-:S10]  /*7d80*/  FADD R8, R15, R20 ;  /* 0x000000140f087221 */ /* 0x004fd40000000000 */
[----:B------:R-:W-:Y:S05]  /*7d90*/  @!P0 BRA `(.L_x_42) ;  /* 0x0000000000548947 */ /* 0x000fea0003800000 */
[----:B------:R-:W-:Y:S01]  /*7da0*/  IADD3 R0, R3, 0x1800000, RZ ;  /* 0x0180000003007810 */ /* 0x000fe20007ffe0ff */
[----:B------:R-:W-:Y:S03]  /*7db0*/  BSSY B1, `(.L_x_43) ;  /* 0x000000c000017945 */ /* 0x000fe60003800000 */
[----:B------:R-:W-:-:S04]  /*7dc0*/  LOP3.LUT R0, R0, 0x7f800000, RZ, 0xc0, !PT ;  /* 0x7f80000000007812 */ /* 0x000fc800078ec0ff */
[----:B------:R-:W-:-:S13]  /*7dd0*/  ISETP.GT.U32.AND P0, PT, R0, 0x1ffffff, PT ;  /* 0x01ffffff0000780c */ /* 0x000fda0003f04070 */
[----:B------:R-:W-:Y:S05]  /*7de0*/  @P0 BRA `(.L_x_44) ;  /* 0x0000000000100947 */ /* 0x000fea0003800000 */
[----:B------:R-:W-:-:S07]  /*7df0*/  MOV R14, 0x7e10 ;  /* 0x00007e10000e7802 */ /* 0x000fce0000000f00 */
[----:B------:R-:W-:Y:S05]  /*7e00*/  CALL.REL.NOINC `($__internal_0_$__cuda_sm20_rcp_rn_f32_slowpath) ;  /* 0x0000003c00487944 */ /* 0x000fea0003c00000 */
[----:B------:R-:W-:Y:S01]  /*7e10*/  IMAD.MOV.U32 R7, RZ, RZ, R0 ;  /* 0x000000ffff077224 */ /* 0x000fe200078e0000 */
[----:B------:R-:W-:Y:S06]  /*7e20*/  BRA `(.L_x_45) ;  /* 0x0000000000107947 */ /* 0x000fec0003800000 */
.L_x_44:
[----:B------:R-:W1:Y:S02]  /*7e30*/  MUFU.RCP R0, R3 ;  /* 0x0000000300007308 */ /* 0x000e640000001000 */
[----:B-1----:R-:W-:-:S04]  /*7e40*/  FFMA R6, R3, R0, -1 ;  /* 0xbf80000003067423 */ /* 0x002fc80000000000 */
[----:B------:R-:W-:-:S04]  /*7e50*/  FADD.FTZ R7, -R6, -RZ ;  /* 0x800000ff06077221 */ /* 0x000fc80000010100 */
[----:B------:R-:W-:-:S07]  /*7e60*/  FFMA R7, R0, R7, R0 ;  /* 0x0000000700077223 */ /* 0x000fce0000000000 */
.L_x_45:
[----:B------:R-:W-:Y:S05]  /*7e70*/  BSYNC B1 ;  /* 0x0000000000017941 */ /* 0x000fea0003800000 */
.L_x_43:
[----:B------:R-:W-:Y:S01]  /*7e80*/  FSETP.GEU.AND P0, PT, |R3|, 1.175494350822287508e-38, PT ;  /* 0x008000000300780b */ /* 0x000fe20003f0e200 */
[----:B------:R-:W-:-:S12]  /*7e90*/  ULDC UR4, c[0x0][0x600] ;  /* 0x0001800000047ab9 */ /* 0x000fd80000000800 */
[----:B------:R-:W-:-:S04]  /*7ea0*/  @!P0 FMUL R3, R3, 16777216 ;  /* 0x4b80000003038820 */ /* 0x000fc80000400000 */
[----:B------:R-:W1:Y:S02]  /*7eb0*/  MUFU.LG2 R0, R3 ;  /* 0x0000000300007308 */ /* 0x000e640000000c00 */
[----:B-1----:R-:W-:-:S04]  /*7ec0*/  @!P0 FADD R0, R0, -24 ;  /* 0xc1c0000000008421 */ /* 0x002fc80000000000 */
[----:B------:R-:W-:-:S04]  /*7ed0*/  FMUL R11, R0, 0.69314718246459960938 ;  /* 0x3f317218000b7820 */ /* 0x000fc80000400000 */
[----:B------:R-:W-:-:S07]  /*7ee0*/  FFMA R11, R4, UR4, R11 ;  /* 0x00000004040b7c23 */ /* 0x000fce000800000b */
.L_x_42:
[----:B------:R-:W-:Y:S05]  /*7ef0*/  BSYNC B0 ;  /* 0x0000000000007941 */ /* 0x000fea0003800000 */
.L_x_41:
[----:B------:R-:W-:Y:S01]  /*7f00*/  FSETP.NE.AND P0, PT, R15, -R20, PT ;  /* 0x800000140f00720b */ /* 0x000fe20003f05000 */
[----:B------:R-:W-:Y:S01]  /*7f10*/  ULDC UR4, c[0x0][0x608] ;  /* 0x0001820000047ab9 */ /* 0x000fe20000000800 */
[----:B------:R-:W-:Y:S01]  /*7f20*/  BSSY B0, `(.L_x_46) ;  /* 0x000002d000007945 */ /* 0x000fe20003800000 */
[----:B------:R-:W-:-:S04]  /*7f30*/  FMUL R7, R7, UR4 ;  /* 0x0000000407077c20 */ /* 0x000fc80008400000 */
        /* <DEDUP_REMOVED lines=20> */
[----:B------:R-:W-:Y:S06]  /*8080*/  @!P0 BRA `(.L_x_47) ;  /* 0x0000000000588947 */ /* 0x000fec0003800000 */
[----:B------:R-:W-:Y:S01]  /*8090*/  IADD3 R0, R8, 0x1800000, RZ ;  /* 0x0180000008007810 */ /* 0x000fe20007ffe0ff */
[----:B------:R-:W-:Y:S03]  /*80a0*/  BSSY B1, `(.L_x_48) ;  /* 0x000000d000017945 */ /* 0x000fe60003800000 */
[----:B------:R-:W-:-:S04]  /*80b0*/  LOP3.LUT R0, R0, 0x7f800000, RZ, 0xc0, !PT ;  /* 0x7f80000000007812 */ /* 0x000fc800078ec0ff */
[----:B------:R-:W-:-:S13]  /*80c0*/  ISETP.GT.U32.AND P0, PT, R0, 0x1ffffff, PT ;  /* 0x01ffffff0000780c */ /* 0x000fda0003f04070 */
[----:B------:R-:W-:Y:S05]  /*80d0*/  @P0 BRA `(.L_x_49) ;  /* 0x0000000000140947 */ /* 0x000fea0003800000 */
[----:B------:R-:W-:Y:S02]  /*80e0*/  MOV R3, R8 ;  /* 0x0000000800037202 */ /* 0x000fe40000000f00 */
[----:B------:R-:W-:-:S07]  /*80f0*/  MOV R14, 0x8110 ;  /* 0x00008110000e7802 */ /* 0x000fce0000000f00 */
[----:B------:R-:W-:Y:S05]  /*8100*/  CALL.REL.NOINC `($__internal_0_$__cuda_sm20_rcp_rn_f32_slowpath) ;  /* 0x0000003800887944 */ /* 0x000fea0003c00000 */
[----:B------:R-:W-:Y:S01]  /*8110*/  MOV R10, R0 ;  /* 0x00000000000a7202 */ /* 0x000fe20000000f00 */
[----:B------:R-:W-:Y:S06]  /*8120*/  BRA `(.L_x_50) ;  /* 0x0000000000107947 */ /* 0x000fec0003800000 */
.L_x_49:
[----:B------:R-:W1:Y:S02]  /*8130*/  MUFU.RCP R3, R8 ;  /* 0x0000000800037308 */ /* 0x000e640000001000 */
[----:B-1----:R-:W-:-:S04]  /*8140*/  FFMA R0, R8, R3, -1 ;  /* 0xbf80000008007423 */ /* 0x002fc80000000003 */
[----:B------:R-:W-:-:S04]  /*8150*/  FADD.FTZ R0, -R0, -RZ ;  /* 0x800000ff00007221 */ /* 0x000fc80000010100 */
[----:B------:R-:W-:-:S07]  /*8160*/  FFMA R10, R3, R0, R3 ;  /* 0x00000000030a7223 */ /* 0x000fce0000000003 */
.L_x_50:
[----:B------:R-:W-:Y:S05]  /*8170*/  BSYNC B1 ;  /* 0x0000000000017941 */ /* 0x000fea0003800000 */
.L_x_48:
[----:B------:R-:W-:Y:S01]  /*8180*/  FSETP.GEU.AND P0, PT, |R8|, 1.175494350822287508e-38, PT ;  /* 0x008000000800780b */ /* 0x000fe20003f0e200 */
[----:B------:R-:W-:-:S12]  /*8190*/  ULDC UR4, c[0x0][0x600] ;  /* 0x0001800000047ab9 */ /* 0x000fd80000000800 */
[----:B------:R-:W-:-:S04]  /*81a0*/  @!P0 FMUL R8, R8, 16777216 ;  /* 0x4b80000008088820 */ /* 0x000fc80000400000 */
[----:B------:R-:W1:Y:S02]  /*81b0*/  MUFU.LG2 R0, R8 ;  /* 0x0000000800007308 */ /* 0x000e640000000c00 */
[----:B-1----:R-:W-:-:S04]  /*81c0*/  @!P0 FADD R0, R0, -24 ;  /* 0xc1c0000000008421 */ /* 0x002fc80000000000 */
[----:B------:R-:W-:-:S04]  /*81d0*/  FMUL R0, R0, 0.69314718246459960938 ;  /* 0x3f31721800007820 */ /* 0x000fc80000400000 */
[----:B------:R-:W-:-:S07]  /*81e0*/  FFMA R9, R5, UR4, R0 ;  /* 0x0000000405097c23 */ /* 0x000fce0008000000 */
.L_x_47:
[----:B------:R-:W-:Y:S05]  /*81f0*/  BSYNC B0 ;  /* 0x0000000000007941 */ /* 0x000fea0003800000 */
.L_x_46:
[----:B------:R-:W-:Y:S01]  /*8200*/  SHF.L.U32 R0, R23, 0x1f, RZ ;  /* 0x0000001f17007819 */ /* 0x000fe200000006ff */
[----:B------:R-:W-:Y:S01]  /*8210*/  UISETP.NE.AND UP0, UPT, UR50, 0x1, UPT ;  /* 0x000000013200788c */ /* 0x000fe2000bf05270 */
[----:B------:R-:W-:Y:S01]  /*8220*/  LOP3.LUT P0, RZ, R2, 0x3, RZ, 0xc0, !PT ;  /* 0x0000000302ff7812 */ /* 0x000fe2000780c0ff */
[----:B------:R-:W-:Y:S01]  /*8230*/  UISETP.NE.AND UP1, UPT, UR50, 0x2, UPT ;  /* 0x000000023200788c */ /* 0x000fe2000bf25270 */
[----:B------:R-:W1:Y:S01]  /*8240*/  SYNCS.PHASECHK.TRANS64.TRYWAIT P1, [UR24+0x8], R0 ;  /* 0x00000800ff0075a7 */ /* 0x000e620008020158 */
[----:B------:R-:W-:Y:S02]  /*8250*/  ULDC UR4, c[0x0][0x608] ;  /* 0x0001820000047ab9 */ /* 0x000fe40000000800 */
[----:B------:R-:W-:-:S04]  /*8260*/  FMUL R10, R10, UR4 ;  /* 0x000000040a0a7c20 */ /* 0x000fc80008400000 */
[-C--:B------:R-:W-:Y:S01]  /*8270*/  FMUL R122, R122, R10.reuse ;  /* 0x0000000a7a7a7220 */ /* 0x080fe20000400000 */
[----:B------:R-:W-:Y:S01]  /*8280*/  @!UP0 ULOP3.LUT UP2, URZ, UR45, 0x2, URZ, 0xc0, !UPT ;  /* 0x000000022d3f8892 */ /* 0x000fe2000f84c03f */
[-C--:B------:R-:W-:Y:S01]  /*8290*/  FMUL R123, R123, R10.reuse ;  /* 0x0000000a7b7b7220 */ /* 0x080fe20000400000 */
[----:B------:R-:W-:Y:S01]  /*82a0*/  @!UP0 ULOP3.LUT UR45, UR45, 0x1, URZ, 0xc0, !UPT ;  /* 0x000000012d2d8892 */ /* 0x000fe2000f8ec03f */
[-C--:B------:R-:W-:Y:S01]  /*82b0*/  FMUL R126, R126, R10.reuse ;  /* 0x0000000a7e7e7220 */ /* 0x080fe20000400000 */
[----:B------:R-:W-:Y:S01]  /*82c0*/  @!UP0 USEL UR4, URZ, 0x1, UP2 ;  /* 0x000000013f048887 */ /* 0x000fe20009000000 */
[-C--:B------:R-:W-:Y:S01]  /*82d0*/  FMUL R127, R127, R10.reuse ;  /* 0x0000000a7f7f7220 */ /* 0x080fe20000400000 */
[----:B------:R-:W-:Y:S01]  /*82e0*/  @!UP1 UIADD3 UR5, UR45, 0x1, URZ ;  /* 0x000000012d059890 */ /* 0x000fe2000fffe03f */
[-C--:B------:R-:W-:Y:S01]  /*82f0*/  FMUL R114, R114, R10.reuse ;  /* 0x0000000a72727220 */ /* 0x080fe20000400000 */
[----:B------:R-:W-:Y:S01]  /*8300*/  @!UP0 ULOP3.LUT UR39, UR39, UR4, URZ, 0x3c, !UPT ;  /* 0x0000000427278292 */ /* 0x000fe2000f8e3c3f */
[-C--:B------:R-:W-:Y:S01]  /*8310*/  FMUL R115, R115, R10.reuse ;  /* 0x0000000a73737220 */ /* 0x080fe20000400000 */
[----:B------:R-:W-:Y:S01]  /*8320*/  @!UP1 UISETP.GT.U32.AND UP2, UPT, UR5, 0x1, UPT ;  /* 0x000000010500988c */ /* 0x000fe2000bf44070 */
[-C--:B------:R-:W-:Y:S01]  /*8330*/  FMUL R118, R118, R10.reuse ;  /* 0x0000000a76767220 */ /* 0x080fe20000400000 */
[----:B------:R-:W-:Y:S01]  /*8340*/  @!UP1 ULOP3.LUT UR45, UR45, 0x1, URZ, 0xc, !UPT ;  /* 0x000000012d2d9892 */ /* 0x000fe2000f8e0c3f */
[----:B------:R-:W-:Y:S01]  /*8350*/  FMUL R119, R119, R10 ;  /* 0x0000000a77777220 */ /* 0x000fe20000400000 */
[----:B------:R-:W-:-:S04]  /*8360*/  @!UP1 USEL UR4, URZ, 0x1, !UP2 ;  /* 0x000000013f049887 */ /* 0x000fc8000d000000 */
[----:B------:R-:W-:Y:S01]  /*8370*/  @!UP1 ULOP3.LUT UR39, UR39, UR4, URZ, 0x3c, !UPT ;  /* 0x0000000427279292 */ /* 0x000fe2000f8e3c3f */
[----:B-1----:R-:W-:Y:S11]  /*8380*/  @!P1 BRA `(.L_x_51) ;  /* 0x0000003000f09947 */ /* 0x002ff60003800000 */
.L_x_120:
[----:B------:R-:W-:Y:S01]  /*8390*/  USHF.L.U32 UR42, UR42, 0x6, URZ ;  /* 0x000000062a2a7899 */ /* 0x000fe2000800063f */
[----:B------:R-:W-:Y:S04]  /*83a0*/  BSSY B0, `(.L_x_52) ;  /* 0x000001a000007945 */ /* 0x000fe80003800000 */
[----:B------:R-:W-:Y:S07]  /*83b0*/  @P0 BRA `(.L_x_53) ;  /* 0x0000000000600947 */ /* 0x000fee0003800000 */
[----:B------:R-:W2:Y:S01]  /*83c0*/  LDC R4, c[0x0][0xa10] ;  /* 0x00028400ff047b82 */ /* 0x000ea20000000800 */
[----:B-1----:R-:W-:Y:S01]  /*83d0*/  LOP3.LUT R0, R2, 0x60, RZ, 0xc0, !PT ;  /* 0x0000006002007812 */ /* 0x002fe200078ec0ff */
[----:B------:R-:W-:Y:S01]  /*83e0*/  ULDC UR4, c[0x0][0x288] ;  /* 0x0000a20000047ab9 */ /* 0x000fe20000000800 */
[----:B------:R-:W-:Y:S02]  /*83f0*/  SHF.R.U32.HI R3, RZ, 0x2, R2 ;  /* 0x00000002ff037819 */ /* 0x000fe40000011602 */
[----:B------:R-:W-:Y:S02]  /*8400*/  SHF.R.U32.HI R0, RZ, 0x5, R0 ;  /* 0x00000005ff007819 */ /* 0x000fe40000011600 */
[----:B------:R-:W-:Y:S01]  /*8410*/  IADD3 R5, RZ, -UR37, RZ ;  /* 0x80000025ff057c10 */ /* 0x000fe2000fffe0ff */
[----:B------:R-:W1:Y:S01]  /*8420*/  LDC.64 R6, c[0x0][0x688] ;  /* 0x0001a200ff067b82 */ /* 0x000e620000000a00 */
[----:B------:R-:W-:Y:S02]  /*8430*/  LOP3.LUT R3, R3, 0x7, RZ, 0xc0, !PT ;  /* 0x0000000703037812 */ /* 0x000fe400078ec0ff */
[----:B------:R-:W-:-:S04]  /*8440*/  SHF.L.U32 R0, R0, 0x4, RZ ;  /* 0x0000000400007819 */ /* 0x000fc800000006ff */
[----:B------:R-:W-:Y:S01]  /*8450*/  LOP3.LUT R3, R0, 0xfffffff0, R3, 0xe2, !PT ;  /* 0xfffffff000037812 */ /* 0x000fe200078ee203 */
[----:B--2---:R-:W-:-:S04]  /*8460*/  IMAD R5, R4, R5, UR38 ;  /* 0x0000002604057e24 */ /* 0x004fc8000f8e0205 */
[----:B-1----:R-:W-:Y:S01]  /*8470*/  IMAD R0, R5, R6, UR42 ;  /* 0x0000002a05007e24 */ /* 0x002fe2000f8e0206 */
[----:B------:R-:W-:-:S03]  /*8480*/  IADD3 R5, R3, UR42, RZ ;  /* 0x0000002a03057c10 */ /* 0x000fc6000fffe0ff */
[----:B------:R-:W-:Y:S01]  /*8490*/  IMAD R0, R7, UR44, R0 ;  /* 0x0000002c07007c24 */ /* 0x000fe2000f8e0200 */
[C---:B------:R-:W-:Y:S02]  /*84a0*/  IADD3 R4, R5.reuse, 0x8, RZ ;  /* 0x0000000805047810 */ /* 0x040fe40007ffe0ff */
[----:B------:R-:W-:Y:S02]  /*84b0*/  ISETP.GE.U32.AND P0, PT, R5, UR4, PT ;  /* 0x0000000405007c0c */ /* 0x000fe4000bf06070 */
[----:B------:R-:W-:Y:S02]  /*84c0*/  IADD3 R3, P2, R3, R0, RZ ;  /* 0x0000000003037210 */ /* 0x000fe40007f5e0ff */
[----:B------:R-:W-:Y:S01]  /*84d0*/  ISETP.GE.U32.AND P1, PT, R4, UR4, PT ;  /* 0x0000000404007c0c */ /* 0x000fe2000bf26070 */
[----:B------:R-:W-:Y:S01]  /*84e0*/  ULDC.64 UR4, c[0x0][0x680] ;  /* 0x0001a00000047ab9 */ /* 0x000fe20000000a00 */
[----:B------:R-:W-:Y:S02]  /*84f0*/  LEA.HI.X.SX32 R0, R0, RZ, 0x1, P2 ;  /* 0x000000ff00007211 */ /* 0x000fe400010f0eff */
[----:B------:R-:W-:-:S04]  /*8500*/  LEA R4, P2, R3, UR4, 0x2 ;  /* 0x0000000403047c11 */ /* 0x000fc8000f8410ff */
[----:B------:R-:W-:-:S05]  /*8510*/  LEA.HI.X R5, R3, UR5, R0, 0x2, P2 ;  /* 0x0000000503057c11 */ /* 0x000fca00090f1400 */
[----:B------:R2:W-:Y:S04]  /*8520*/  @!P0 STG.E desc[UR54][R4.64], R11 ;  /* 0x0000000b04008986 */ /* 0x0005e8000c101936 */
[----:B------:R2:W-:Y:S02]  /*8530*/  @!P1 STG.E desc[UR54][R4.64+0x20], R9 ;  /* 0x0000200904009986 */ /* 0x0005e4000c101936 */
.L_x_53:
[----:B------:R-:W-:Y:S05]  /*8540*/  BSYNC B0 ;  /* 0x0000000000007941 */ /* 0x000fea0003800000 */
.L_x_52:
[----:B------:R-:W-:Y:S01]  /*8550*/  ULDC.64 UR4, c[0x0][0x730] ;  /* 0x0001cc0000047ab9 */ /* 0x000fe20000000a00 */
[-C--:B------:R-:W-:Y:S01]  /*8560*/  FMUL R27, R106, R10.reuse ;  /* 0x0000000a6a1b7220 */ /* 0x080fe20000400000 */
[----:B------:R-:W-:Y:S01]  /*8570*/  ISETP.NE.U32.AND P0, PT, RZ, UR4, PT ;  /* 0x00000004ff007c0c */ /* 0x000fe2000bf05070 */
[-C--:B------:R-:W-:Y:S01]  /*8580*/  FMUL R26, R107, R10.reuse ;  /* 0x0000000a6b1a7220 */ /* 0x080fe20000400000 */
[-C--:B------:R-:W-:Y:S01]  /*8590*/  FMUL R31, R110, R10.reuse ;  /* 0x0000000a6e1f7220 */ /* 0x080fe20000400000 */
[-C--:B------:R-:W-:Y:S01]  /*85a0*/  FMUL R30, R111, R10.reuse ;  /* 0x0000000a6f1e7220 */ /* 0x080fe20000400000 */
[----:B------:R-:W-:Y:S01]  /*85b0*/  ISETP.NE.AND.EX P0, PT, RZ, UR5, PT, P0 ;  /* 0x00000005ff007c0c */ /* 0x000fe2000bf05300 */
[-C--:B------:R-:W-:Y:S01]  /*85c0*/  FMUL R35, R98, R10.reuse ;  /* 0x0000000a62237220 */ /* 0x080fe20000400000 */
[-C--:B------:R-:W-:Y:S01]  /*85d0*/  FMUL R34, R99, R10.reuse ;  /* 0x0000000a63227220 */ /* 0x080fe20000400000 */
[-C--:B------:R-:W-:Y:S01]  /*85e0*/  FMUL R39, R102, R10.reuse ;  /* 0x0000000a66277220 */ /* 0x080fe20000400000 */
[-C--:B------:R-:W-:Y:S01]  /*85f0*/  FMUL R38, R103, R10.reuse ;  /* 0x0000000a67267220 */ /* 0x080fe20000400000 */
[-C--:B------:R-:W-:Y:S01]  /*8600*/  FMUL R43, R90, R10.reuse ;  /* 0x0000000a5a2b7220 */ /* 0x080fe20000400000 */
[-C--:B------:R-:W-:Y:S01]  /*8610*/  FMUL R42, R91, R10.reuse ;  /* 0x0000000a5b2a7220 */ /* 0x080fe20000400000 */
[-C--:B------:R-:W-:Y:S01]  /*8620*/  FMUL R47, R94, R10.reuse ;  /* 0x0000000a5e2f7220 */ /* 0x080fe20000400000 */
[----:B------:R-:W-:-:S05]  /*8630*/  FMUL R46, R95, R10 ;  /* 0x0000000a5f2e7220 */ /* 0x000fca0000400000 */
[----:B------:R-:W-:Y:S05]  /*8640*/  @P0 BRA `(.L_x_54) ;  /* 0x0000000000240947 */ /* 0x000fea0003800000 */
[----:B------:R-:W-:Y:S02]  /*8650*/  ULDC.64 UR4, c[0x0][0x728] ;  /* 0x0001ca0000047ab9 */ /* 0x000fe40000000a00 */
[----:B------:R-:W-:-:S04]  /*8660*/  ISETP.NE.U32.AND P0, PT, RZ, UR4, PT ;  /* 0x00000004ff007c0c */ /* 0x000fc8000bf05070 */
[----:B------:R-:W-:-:S13]  /*8670*/  ISETP.NE.AND.EX P0, PT, RZ, UR5, PT, P0 ;  /* 0x00000005ff007c0c */ /* 0x000fda000bf05300 */
[----:B------:R-:W-:Y:S05]  /*8680*/  @!P0 BRA `(.L_x_55) ;  /* 0x00000000000c8947 */ /* 0x000fea0003800000 */
[----:B--2---:R-:W2:Y:S02]  /*8690*/  LDC.64 R4, c[0x0][0x728] ;  /* 0x0001ca00ff047b82 */ /* 0x004ea40000000a00 */
[----:B--2---:R3:W5:Y:S01]  /*86a0*/  LDG.E R19, desc[UR54][R4.64] ;  /* 0x0000003604137981 */ /* 0x004762000c1e1900 */
[----:B------:R-:W-:Y:S05]  /*86b0*/  BRA `(.L_x_54) ;  /* 0x0000000000087947 */ /* 0x000fea0003800000 */
.L_x_55:
[----:B------:R-:W-:Y:S02]  /*86c0*/  ULDC UR4, c[0x0][0x720] ;  /* 0x0001c80000047ab9 */ /* 0x000fe40000000800 */
[----:B------:R-:W-:-:S07]  /*86d0*/  IMAD.U32 R19, RZ, RZ, UR4 ;  /* 0x00000004ff137e24 */ /* 0x000fce000f8e00ff */
.L_x_54:
[----:B-1----:R-:W-:-:S04]  /*86e0*/  MOV R0, RZ ;  /* 0x000000ff00007202 */ /* 0x002fc80000000f00 */
[----:B------:R-:W-:-:S13]  /*86f0*/  LOP3.LUT P0, RZ, R0, 0x9f, RZ, 0xc0, !PT ;  /* 0x0000009f00ff7812 */ /* 0x000fda000780c0ff */
[----:B------:R-:W-:Y:S05]  /*8700*/  @!P0 BRA `(.L_x_56) ;  /* 0x0000000000408947 */ /* 0x000fea0003800000 */
[----:B------:R-:W-:Y:S01]  /*8710*/  MOV R0, 0x0 ;  /* 0x0000000000007802 */ /* 0x000fe20000000f00 */
[----:B------:R-:W-:Y:S01]  /*8720*/  ULDC.64 UR4, c[0x4][0x70] ;  /* 0x01001c0000047ab9 */ /* 0x000fe20000000a00 */
[----:B------:R-:W-:Y:S01]  /*8730*/  ULDC.64 UR6, c[0x4][0x8] ;  /* 0x0100020000067ab9 */ /* 0x000fe20000000a00 */
[----:B--23--:R-:W-:Y:S01]  /*8740*/  MOV R4, UR4 ;  /* 0x0000000400047c02 */ /* 0x00cfe20008000f00 */
[----:B------:R1:W2:Y:S01]  /*8750*/  LDC.64 R14, c[0x4][R0] ;  /* 0x01000000000e7b82 */ /* 0x0002a20000000a00 */
[----:B------:R-:W-:Y:S01]  /*8760*/  MOV R5, UR5 ;  /* 0x0000000500057c02 */ /* 0x000fe20008000f00 */
[----:B------:R-:W-:Y:S01]  /*8770*/  ULDC.64 UR4, c[0x4][0x78] ;  /* 0x01001e0000047ab9 */ /* 0x000fe20000000a00 */
[----:B------:R-:W-:Y:S01]  /*8780*/  MOV R10, UR6 ;  /* 0x00000006000a7c02 */ /* 0x000fe20008000f00 */
[----:B------:R-:W-:Y:S01]  /*8790*/  IMAD.MOV.U32 R12, RZ, RZ, 0x1 ;  /* 0x00000001ff0c7424 */ /* 0x000fe200078e00ff */
[----:B------:R-:W-:Y:S02]  /*87a0*/  MOV R6, UR4 ;  /* 0x0000000400067c02 */ /* 0x000fe40008000f00 */
[----:B------:R-:W-:-:S02]  /*87b0*/  MOV R7, UR5 ;  /* 0x0000000500077c02 */ /* 0x000fc40008000f00 */
[----:B------:R-:W-:Y:S02]  /*87c0*/  MOV R11, UR7 ;  /* 0x00000007000b7c02 */ /* 0x000fe40008000f00 */
[----:B------:R-:W-:Y:S02]  /*87d0*/  MOV R8, 0x70 ;  /* 0x0000007000087802 */ /* 0x000fe40000000f00 */
[----:B-1----:R-:W-:-:S07]  /*87e0*/  MOV R13, RZ ;  /* 0x000000ff000d7202 */ /* 0x002fce0000000f00 */
[----:B------:R-:W-:-:S07]  /*87f0*/  LEPC R20, `(.L_x_56) ;  /* 0x000000001014794e */ /* 0x000fce0000000000 */
[----:B--2--5:R-:W-:Y:S05]  /*8800*/  CALL.ABS.NOINC R14 ;  /* 0x000000000e007343 */ /* 0x024fea0003c00000 */
.L_x_56:
[----:B------:R-:W-:-:S04]  /*8810*/  UIADD3 UR4, UR36, 0x1e000, URZ ;  /* 0x0001e00024047890 */ /* 0x000fc8000fffe03f */
[----:B------:R-:W-:-:S06]  /*8820*/  ULOP3.LUT UP0, URZ, UR4, 0x90, URZ, 0xc0, !UPT ;  /* 0x00000090043f7892 */ /* 0x000fcc000f80c03f */
[----:B------:R-:W-:-:S13]  /*8830*/  PLOP3.LUT P0, PT, PT, PT, UP0, 0x80, 0x0 ;  /* 0x000000000000781c */ /* 0x000fda0003f0f008 */
        /* <DEDUP_REMOVED lines=17> */
.L_x_57:
[----:B------:R-:W-:Y:S02]  /*8950*/  ULDC.64 UR4, c[0x0][0x730] ;  /* 0x0001cc0000047ab9 */ /* 0x000fe40000000a00 */
[----:B------:R-:W-:Y:S01]  /*8960*/  ISETP.NE.U32.AND P0, PT, RZ, UR4, PT ;  /* 0x00000004ff007c0c */ /* 0x000fe2000bf05070 */
[----:B------:R-:W-:-:S03]  /*8970*/  ULDC UR4, c[0x0][0x720] ;  /* 0x0001c80000047ab9 */ /* 0x000fc60000000800 */
[----:B------:R-:W-:-:S04]  /*8980*/  ISETP.NE.AND.EX P0, PT, RZ, UR5, PT, P0 ;  /* 0x00000005ff007c0c */ /* 0x000fc8000bf05300 */
[----:B-----5:R-:W-:Y:S02]  /*8990*/  FSEL R48, R19, UR4, !P0 ;  /* 0x0000000413307c08 */ /* 0x020fe4000c000000 */
[----:B------:R-:W-:-:S03]  /*89a0*/  ISETP.GT.U32.AND P0, PT, R18, 0x3e, PT ;  /* 0x0000003e1200780c */ /* 0x000fc60003f04070 */
[-C--:B------:R-:W-:Y:S01]  /*89b0*/  FMUL R0, R120, R48.reuse ;  /* 0x0000003078007220 */ /* 0x080fe20000400000 */
[-C--:B------:R-:W-:Y:S01]  /*89c0*/  FMUL R3, R121, R48.reuse ;  /* 0x0000003079037220 */ /* 0x080fe20000400000 */
[-C--:B--23--:R-:W-:Y:S01]  /*89d0*/  FMUL R4, R122, R48.reuse ;  /* 0x000000307a047220 */ /* 0x08cfe20000400000 */
        /* <DEDUP_REMOVED lines=40> */
[----:B------:R-:W-:Y:S01]  /*8c60*/  F2FP.BF16.F32.PACK_AB R51, R9, R8 ;  /* 0x000000080933723e */ /* 0x000fe200000010ff */
[----:B------:R-:W-:Y:S06]  /*8c70*/  @P0 BRA `(.L_x_58) ;  /* 0x0000000000040947 */ /* 0x000fec0003800000 */
[----:B------:R-:W-:-:S04]  /*8c80*/  DEPBAR.LE SB0, 0x1 ;  /* 0x000080400000791a */ /* 0x000fc80000000000 */
.L_x_58:
[----:B------:R-:W-:Y:S05]  /*8c90*/  WARPSYNC.ALL ;  /* 0x0000000000007948 */ /* 0x000fea0003800000 */
[----:B------:R-:W-:Y:S01]  /*8ca0*/  BAR.SYNC.DEFER_BLOCKING 0x1, 0x80 ;  /* 0x0042000000007b1d */ /* 0x000fe20000010000 */
[----:B------:R-:W-:Y:S02]  /*8cb0*/  F2FP.BF16.F32.PACK_AB R4, R10, R11 ;  /* 0x0000000b0a04723e */ /* 0x000fe400000010ff */
[----:B------:R-:W-:Y:S02]  /*8cc0*/  F2FP.BF16.F32.PACK_AB R5, R12, R13 ;  /* 0x0000000d0c05723e */ /* 0x000fe400000010ff */
[----:B------:R-:W-:Y:S01]  /*8cd0*/  F2FP.BF16.F32.PACK_AB R6, R14, R15 ;  /* 0x0000000f0e06723e */ /* 0x000fe200000010ff */
[----:B------:R-:W-:Y:S01]  /*8ce0*/  BSSY B0, `(.L_x_59) ;  /* 0x0000015000007945 */ /* 0x000fe20003800000 */
[----:B------:R-:W-:Y:S01]  /*8cf0*/  F2FP.BF16.F32.PACK_AB R7, R20, R21 ;  /* 0x000000151407723e */ /* 0x000fe200000010ff */
[----:B------:R1:W-:Y:S01]  /*8d00*/  STSM.16.M88.4 [R16+0x1cf00], R48 ;  /* 0x01cf003010007844 */ /* 0x0003e20000000200 */
[----:B------:R-:W-:Y:S01]  /*8d10*/  @!PT LDS RZ, [RZ] ;  /* 0x00000000fffff984 */ /* 0x000fe20000000800 */
[----:B------:R-:W-:Y:S01]  /*8d20*/  @!PT LDS RZ, [RZ] ;  /* 0x00000000fffff984 */ /* 0x000fe20000000800 */
[----:B------:R-:W-:Y:S01]  /*8d30*/  @!PT LDS RZ, [RZ] ;  /* 0x00000000fffff984 */ /* 0x000fe20000000800 */
[----:B------:R-:W-:Y:S01]  /*8d40*/  @!PT LDS RZ, [RZ] ;  /* 0x00000000fffff984 */ /* 0x000fe20000000800 */
[----:B------:R2:W-:Y:S06]  /*8d50*/  MEMBAR.ALL.CTA ;  /* 0x0000000000007992 */ /* 0x0005ec0000008000 */
[----:B--2---:R-:W2:Y:S02]  /*8d60*/  FENCE.VIEW.ASYNC.S ;  /* 0x00000000000073c6 */ /* 0x004ea40000000000 */
[----:B--2---:R-:W-:Y:S06]  /*8d70*/  BAR.SYNC.DEFER_BLOCKING 0x1, 0x80 ;  /* 0x0042000000007b1d */ /* 0x004fec0000010000 */
[----:B------:R-:W-:Y:S05]  /*8d80*/  @P0 BRA `(.L_x_60) ;  /* 0x0000000000280947 */ /* 0x000fea0003800000 */
[----:B------:R-:W-:Y:S02]  /*8d90*/  UIADD3 UR43, -UR37, URZ, URZ ;  /* 0x0000003f252b7290 */ /* 0x000fe4000fffe13f */
[----:B------:R-:W-:Y:S01]  /*8da0*/  UIADD3 UR6, UP0, UR52, 0x670, URZ ;  /* 0x0000067034067890 */ /* 0x000fe2000ff1e03f */
[----:B------:R-:W-:Y:S01]  /*8db0*/  ULDC UR4, c[0x0][0xa10] ;  /* 0x0002840000047ab9 */ /* 0x000fe20000000800 */
[----:B------:R-:W-:Y:S02]  /*8dc0*/  UIADD3 UR40, UR46, 0x1cf00, URZ ;  /* 0x0001cf002e287890 */ /* 0x000fe4000fffe03f */
[----:B------:R-:W-:Y:S02]  /*8dd0*/  UIMAD UR43, UR4, UR43, UR38 ;  /* 0x0000002b042b72a4 */ /* 0x000fe4000f8e0226 */
[----:B------:R-:W-:Y:S01]  /*8de0*/  UIADD3.X UR7, URZ, UR53, URZ, UP0, !UPT ;  /* 0x000000353f077290 */ /* 0x000fe200087fe43f */
[----:B------:R-:W-:-:S08]  /*8df0*/  UMOV UR41, URZ ;  /* 0x0000003f00297c82 */ /* 0x000fd00008000000 */
[----:B------:R2:W-:Y:S01]  /*8e00*/  UTMASTG.4D [UR40], [UR6] ;  /* 0x00000028060073b5 */ /* 0x0005e20008018000 */
[----:B------:R0:W-:Y:S01]  /*8e10*/  UTMACMDFLUSH ;  /* 0x00000000000079b7 */ /* 0x0001e20000000000 */
[----:B--2---:R-:W-:-:S04]  /*8e20*/  DEPBAR.LE SB0, 0x1 ;  /* 0x000080400000791a */ /* 0x004fc80000000000 */
.L_x_60:
[----:B------:R-:W-:Y:S05]  /*8e30*/  BSYNC B0 ;  /* 0x0000000000007941 */ /* 0x000fea0003800000 */
.L_x_59:
        /* <DEDUP_REMOVED lines=12> */
[----:B---3--:R-:W3:Y:S02]  /*8f00*/  FENCE.VIEW.ASYNC.S ;  /* 0x00000000000073c6 */ /* 0x008ee40000000000 */
[----:B---3--:R-:W-:Y:S06]  /*8f10*/  BAR.SYNC.DEFER_BLOCKING 0x1, 0x80 ;  /* 0x0042000000007b1d */ /* 0x008fec0000010000 */
[----:B------:R-:W-:Y:S05]  /*8f20*/  @P0 BRA `(.L_x_62) ;  /* 0x0000000000300947 */ /* 0x000fea0003800000 */
[----:B------:R-:W-:Y:S02]  /*8f30*/  UIADD3 UR11, -UR37, URZ, URZ ;  /* 0x0000003f250b7290 */ /* 0x000fe4000fffe13f */
[----:B------:R-:W-:Y:S01]  /*8f40*/  UIADD3 UR6, UP0, UR52, 0x670, URZ ;  /* 0x0000067034067890 */ /* 0x000fe2000ff1e03f */
[----:B------:R-:W-:Y:S01]  /*8f50*/  ULDC UR4, c[0x0][0xa10] ;  /* 0x0002840000047ab9 */ /* 0x000fe20000000800 */
[----:B------:R-:W-:Y:S02]  /*8f60*/  UIADD3 UR8, UR46, 0x1d700, URZ ;  /* 0x0001d7002e087890 */ /* 0x000fe4000fffe03f */
[----:B------:R-:W-:Y:S02]  /*8f70*/  UIMAD UR11, UR4, UR11, UR38 ;  /* 0x0000000b040b72a4 */ /* 0x000fe4000f8e0226 */
[----:B------:R-:W-:Y:S01]  /*8f80*/  UIADD3.X UR7, URZ, UR53, URZ, UP0, !UPT ;  /* 0x000000353f077290 */ /* 0x000fe200087fe43f */
[----:B------:R-:W-:Y:S01]  /*8f90*/  UMOV UR9, 0x10 ;  /* 0x0000001000097882 */ /* 0x000fe20000000000 */
[----:B------:R-:W-:Y:S01]  /*8fa0*/  UMOV UR10, UR42 ;  /* 0x0000002a000a7c82 */ /* 0x000fe20008000000 */
[----:B------:R-:W-:-:S06]  /*8fb0*/  UMOV UR12, UR44 ;  /* 0x0000002c000c7c82 */ /* 0x000fcc0008000000 */
[----:B------:R3:W-:Y:S01]  /*8fc0*/  UTMASTG.4D [UR8], [UR6] ;  /* 0x00000008060073b5 */ /* 0x0007e20008018000 */
[----:B------:R0:W-:Y:S01]  /*8fd0*/  UTMACMDFLUSH ;  /* 0x00000000000079b7 */ /* 0x0001e20000000000 */
[----:B---3--:R-:W-:-:S04]  /*8fe0*/  DEPBAR.LE SB0, 0x1 ;  /* 0x000080400000791a */ /* 0x008fc80000000000 */
.L_x_62:
[----:B------:R-:W-:Y:S05]  /*8ff0*/  BSYNC B0 ;  /* 0x0000000000007941 */ /* 0x000fea0003800000 */
.L_x_61:
        /* <DEDUP_REMOVED lines=12> */
[----:B----4-:R-:W4:Y:S02]  /*90c0*/  FENCE.VIEW.ASYNC.S ;  /* 0x00000000000073c6 */ /* 0x010f240000000000 */
[----:B----4-:R-:W-:Y:S06]  /*90d0*/  BAR.SYNC.DEFER_BLOCKING 0x1, 0x80 ;  /* 0x0042000000007b1d */ /* 0x010fec0000010000 */
        /* <DEDUP_REMOVED lines=12> */
[----:B----4-:R-:W-:-:S04]  /*91a0*/  DEPBAR.LE SB0, 0x1 ;  /* 0x000080400000791a */ /* 0x010fc80000000000 */
.L_x_64:
[----:B------:R-:W-:Y:S05]  /*91b0*/  BSYNC B0 ;  /* 0x0000000000007941 */ /* 0x000fea0003800000 */
.L_x_63:
        /* <DEDUP_REMOVED lines=12> */
[----:B-----5:R-:W5:Y:S02]  /*9280*/  FENCE.VIEW.ASYNC.S ;  /* 0x00000000000073c6 */ /* 0x020f640000000000 */
[----:B-----5:R-:W-:Y:S06]  /*9290*/  BAR.SYNC.DEFER_BLOCKING 0x1, 0x80 ;  /* 0x0042000000007b1d */ /* 0x020fec0000010000 */
        /* <DEDUP_REMOVED lines=12> */
[----:B-1----:R-:W-:-:S04]  /*9360*/  DEPBAR.LE SB0, 0x1 ;  /* 0x000080400000791a */ /* 0x002fc80000000000 */
.L_x_66:
[----:B------:R-:W-:Y:S05]  /*9370*/  BSYNC B0 ;  /* 0x0000000000007941 */ /* 0x000fea0003800000 */
.L_x_65:
[----:B------:R-:W-:Y:S06]  /*9380*/  BAR.SYNC.DEFER_BLOCKING 0x1, 0x80 ;  /* 0x0042000000007b1d */ /* 0x000fec0000010000 */
[----:B------:R-:W-:Y:S01]  /*9390*/  BSSY B0, `(.L_x_67) ;  /* 0x0000015000007945 */ /* 0x000fe20003800000 */
        /* <DEDUP_REMOVED lines=18> */
[----:B------:R1:W-:Y:S02]  /*94c0*/  UTMASTG.4D [UR8], [UR6] ;  /* 0x00000008060073b5 */ /* 0x0003e40008018000 */
[----:B-1----:R0:W-:Y:S02]  /*94d0*/  UTMACMDFLUSH ;  /* 0x00000000000079b7 */ /* 0x0021e40000000000 */
.L_x_68:
[----:B------:R-:W-:Y:S05]  /*94e0*/  BSYNC B0 ;  /* 0x0000000000007941 */ /* 0x000fea0003800000 */
.L_x_67:
[----:B------:R-:W-:Y:S01]  /*94f0*/  ULEA UR4, UR50, 0xfffffff8, 0x3 ;  /* 0xfffffff832047891 */ /* 0x000fe2000f8e183f */
[----:B------:R-:W-:-:S04]  /*9500*/  DEPBAR.LE SB0, 0x0 ;  /* 0x000080000000791a */ /* 0x000fc80000000000 */
[----:B------:R-:W-:Y:S01]  /*9510*/  ULOP3.LUT UR4, UR4, 0x8, URZ, 0xc0, !UPT ;  /* 0x0000000804047892 */ /* 0x000fe2000f8ec03f */
[----:B------:R-:W-:-:S03]  /*9520*/  LOP3.LUT R23, R23, 0x1, RZ, 0x3c, !PT ;  /* 0x0000000117177812 */ /* 0x000fc600078e3cff */
[----:B------:R-:W-:-:S06]  /*9530*/  ULOP3.LUT UR4, UR4, 0x18, URZ, 0x3c, !UPT ;  /* 0x0000001804047892 */ /* 0x000fcc000f8e3c3f */
[----:B------:R-:W-:Y:S01]  /*9540*/  MOV R0, UR4 ;  /* 0x0000000400007c02 */ /* 0x000fe20008000f00 */
[----:B------:R-:W-:Y:S02]  /*9550*/  ULDC UR4, c[0x0][0xc] ;  /* 0x0000030000047ab9 */ /* 0x000fe40000000800 */
[----:B------:R-:W-:Y:S01]  /*9560*/  IADD3 R17, R17, UR4, RZ ;  /* 0x0000000411117c10 */ /* 0x000fe2000fffe0ff */
[----:B------:R-:W-:Y:S01]  /*9570*/  ULDC UR4, c[0x0][0xa00] ;  /* 0x0002800000047ab9 */ /* 0x000fe20000000800 */
[----:B------:R1:W-:Y:S02]  /*9580*/  SYNCS.ARRIVE.TRANS64.A1T0 RZ, [R0+UR36+0x20290], RZ ;  /* 0x020290ff00ff79a7 */ /* 0x0003e40008100024 */
[----:B------:R-:W-:-:S13]  /*9590*/  ISETP.GE.AND P0, PT, R17, UR4, PT ;  /* 0x0000000411007c0c */ /* 0x000fda000bf06270 */
[----:B-1----:R-:W-:Y:S05]  /*95a0*/  @!P0 BRA `(.L_x_69) ;  /* 0xffffff7400f08947 */ /* 0x002fea000383ffff */
[----:B------:R-:W-:Y:S05]  /*95b0*/  EXIT ;  /* 0x000000000000794d */ /* 0x000fea0003800000 */
.L_x_6:
[----:B------:R-:W-:-:S08]  /*95c0*/  NOP ;  /* 0x0000000000007918 */ /* 0x000fd00000000000 */
[----:B------:R-:W2:-:S00]  /*95d0*/  USETMAXREG.DEALLOC.CTAPOOL 0x18 ;  /* 0x00000018000079c8 */ /* 0x000e8000080e0500 */
[----:B------:R-:W-:-:S13]  /*95e0*/  PLOP3.LUT P3, PT, PT, PT, UP0, 0x80, 0x0 ;  /* 0x000000000000781c */ /* 0x000fda0003f6f008 */
[----:B--2---:R-:W-:Y:S05]  /*95f0*/  @!P3 BRA `(.L_x_70) ;  /* 0x0000000800e4b947 */ /* 0x004fea0003800000 */
[----:B------:R-:W-:-:S13]  /*9600*/  PLOP3.LUT P2, PT, PT, PT, UP1, 0x80, 0x0 ;  /* 0x000000000000781c */ /* 0x000fda0003f4f018 */
[----:B-1----:R-:W-:Y:S05]  /*9610*/  @P2 EXIT ;  /* 0x000000000000294d */ /* 0x002fea0003800000 */
[----:B------:R-:W-:Y:S02]  /*9620*/  ULDC UR4, c[0x0][0xa00] ;  /* 0x0002800000047ab9 */ /* 0x000fe40000000800 */
[----:B------:R-:W-:-:S13]  /*9630*/  ISETP.GE.AND P2, PT, R17, UR4, PT ;  /* 0x0000000411007c0c */ /* 0x000fda000bf46270 */
[----:B------:R-:W-:Y:S05]  /*9640*/  @P2 EXIT ;  /* 0x000000000000294d */ /* 0x000fea0003800000 */
[----:B------:R-:W-:Y:S01]  /*9650*/  LOP3.LUT P2, RZ, R2, 0x1f, RZ, 0xc0, !PT ;  /* 0x0000001f02ff7812 */ /* 0x000fe2000784c0ff */
[----:B------:R-:W-:Y:S01]  /*9660*/  BSSY B0, `(.L_x_71) ;  /* 0x00000b1000007945 */ /* 0x000fe20003800000 */
[----:B------:R-:W-:Y:S01]  /*9670*/  MOV R4, 0x1 ;  /* 0x0000000100047802 */ /* 0x000fe20000000f00 */
[----:B------:R-:W-:Y:S01]  /*9680*/  ULOP3.LUT UR22, UR48, 0x2, URZ, 0xfc, !UPT ;  /* 0x0000000230167892 */ /* 0x000fe2000f8efc3f */
[----:B------:R-:W-:Y:S01]  /*9690*/  PLOP3.LUT P0, PT, P2, P0, PT, 0x2a, 0x0 ;  /* 0x000000000000781c */ /* 0x000fe20001700572 */
[----:B------:R-:W-:Y:S01]  /*96a0*/  ULDC UR23, c[0x0][0xc] ;  /* 0x0000030000177ab9 */ /* 0x000fe20000000800 */
[----:B------:R-:W-:Y:S01]  /*96b0*/  MOV R0, RZ ;  /* 0x000000ff00007202 */ /* 0x000fe20000000f00 */
[----:B------:R-:W-:Y:S01]  /*96c0*/  ULDC.64 UR20, c[0x0][0x198] ;  /* 0x0000660000147ab9 */ /* 0x000fe20000000a00 */
[----:B------:R-:W-:Y:S01]  /*96d0*/  MOV R5, 0x1 ;  /* 0x0000000100057802 */ /* 0x000fe20000000f00 */
[----:B------:R-:W-:-:S08]  /*96e0*/  ULDC UR24, c[0x0][0xa00] ;  /* 0x0002800000187ab9 */ /* 0x000fd00000000800 */
.L_x_86:
[----:B------:R-:W1:Y:S01]  /*96f0*/  LDC R6, c[0x0][0xa04] ;  /* 0x00028100ff067b82 */ /* 0x000e620000000800 */
[----:B------:R-:W-:Y:S01]  /*9700*/  IMAD.MOV.U32 R7, RZ, RZ, R17 ;  /* 0x000000ffff077224 */ /* 0x000fe200078e0011 */
[----:B------:R-:W-:-:S06]  /*9710*/  UMOV UR4, 0xffffffff ;  /* 0xffffffff00047882 */ /* 0x000fcc0000000000 */
[----:B------:R-:W2:Y:S08]  /*9720*/  LDC R10, c[0x0][0xa10] ;  /* 0x00028400ff0a7b82 */ /* 0x000eb00000000800 */
[----:B------:R-:W3:Y:S01]  /*9730*/  LDC R13, c[0x0][0xa1c] ;  /* 0x00028700ff0d7b82 */ /* 0x000ee20000000800 */
[----:B-1----:R-:W-:Y:S02]  /*9740*/  ISETP.NE.AND P2, PT, R6, 0x1, PT ;  /* 0x000000010600780c */ /* 0x002fe40003f45270 */
[----:B--2---:R-:W-:-:S11]  /*9750*/  ISETP.NE.AND P3, PT, R10, 0x1, PT ;  /* 0x000000010a00780c */ /* 0x004fd60003f65270 */
[----:B------:R-:W1:Y:S01]  /*9760*/  @P2 LDC.64 R8, c[0x0][0xa08] ;  /* 0x00028200ff082b82 */ /* 0x000e620000000a00 */
[----:B---3--:R-:W-:-:S07]  /*9770*/  ISETP.NE.AND P4, PT, R13, 0x1, PT ;  /* 0x000000010d00780c */ /* 0x008fce0003f85270 */
[----:B------:R-:W2:Y:S08]  /*9780*/  @P3 LDC R12, c[0x0][0xa14] ;  /* 0x00028500ff0c3b82 */ /* 0x000eb00000000800 */
[----:B------:R-:W3:Y:S08]  /*9790*/  @P3 LDC R11, c[0x0][0xa18] ;  /* 0x00028600ff0b3b82 */ /* 0x000ef00000000800 */
[----:B------:R-:W4:Y:S01]  /*97a0*/  @P4 LDC.64 R2, c[0x0][0xa20] ;  /* 0x00028800ff024b82 */ /* 0x000f220000000a00 */
[----:B-1----:R-:W-:-:S05]  /*97b0*/  @P2 IMAD.HI.U32 R8, R17, R8, RZ ;  /* 0x0000000811082227 */ /* 0x002fca00078e00ff */
[----:B------:R-:W-:-:S04]  /*97c0*/  @P2 SHF.R.U32.HI R7, RZ, R9, R8 ;  /* 0x00000009ff072219 */ /* 0x000fc80000011608 */
[----:B------:R-:W-:Y:S01]  /*97d0*/  MOV R9, R7 ;  /* 0x0000000700097202 */ /* 0x000fe20000000f00 */
[----:B--2---:R-:W-:-:S05]  /*97e0*/  @P3 IMAD.HI.U32 R8, R7, R12, RZ ;  /* 0x0000000c07083227 */ /* 0x004fca00078e00ff */
[----:B---3--:R-:W-:-:S05]  /*97f0*/  @P3 SHF.R.U32.HI R9, RZ, R11, R8 ;  /* 0x0000000bff093219 */ /* 0x008fca0000011608 */
[----:B----4-:R-:W-:Y:S01]  /*9800*/  @P4 IMAD.HI.U32 R8, R9, R2, RZ ;  /* 0x0000000209084227 */ /* 0x010fe200078e00ff */
[----:B------:R-:W-:-:S04]  /*9810*/  MOV R2, R9 ;  /* 0x0000000900027202 */ /* 0x000fc80000000f00 */
[----:B------:R-:W-:Y:S02]  /*9820*/  @P4 SHF.R.U32.HI R2, RZ, R3, R8 ;  /* 0x00000003ff024219 */ /* 0x000fe40000011608 */
[----:B------:R-:W-:Y:S02]  /*9830*/  IADD3 R3, -R9, RZ, RZ ;  /* 0x000000ff09037210 */ /* 0x000fe40007ffe1ff */
[----:B------:R-:W-:-:S03]  /*9840*/  IADD3 R2, -R2, RZ, RZ ;  /* 0x000000ff02027210 */ /* 0x000fc60007ffe1ff */
[----:B------:R-:W-:Y:S02]  /*9850*/  IMAD R10, R10, R3, R7 ;  /* 0x000000030a0a7224 */ /* 0x000fe400078e0207 */
[----:B------:R-:W-:Y:S01]  /*9860*/  IMAD R2, R13, R2, R9 ;  /* 0x000000020d027224 */ /* 0x000fe200078e0209 */
[----:B------:R-:W-:Y:S06]  /*9870*/  BRA.DIV UR4, `(.L_x_72) ;  /* 0x0000001e04cc7947 */ /* 0x000fec000b800000 */
[----:B------:R-:W-:-:S13]  /*9880*/  ELECT P6, URZ, PT ;  /* 0x00000000003f782f */ /* 0x000fda00038c0000 */
.L_x_123:
[----:B------:R-:W-:Y:S01]  /*9890*/  IADD3 R3, -R7, RZ, RZ ;  /* 0x000000ff07037210 */ /* 0x000fe20007ffe1ff */
[----:B------:R-:W-:Y:S04]  /*98a0*/  BSSY B1, `(.L_x_73) ;  /* 0x000003f000017945 */ /* 0x000fe80003800000 */
[----:B------:R-:W-:Y:S01]  /*98b0*/  IMAD R3, R6, R3, R17 ;  /* 0x0000000306037224 */ /* 0x000fe200078e0211 */
[----:B------:R-:W-:-:S04]  /*98c0*/  MOV R6, RZ ;  /* 0x000000ff00067202 */ /* 0x000fc80000000f00 */
[----:B------:R-:W-:Y:S01]  /*98d0*/  SHF.L.U32 R3, R3, 0x7, RZ ;  /* 0x0000000703037819 */ /* 0x000fe200000006ff */
[----:B------:R-:W-:Y:S06]  /*98e0*/  @!P6 BRA `(.L_x_74) ;  /* 0x0000000000e8e947 */ /* 0x000fec0003800000 */
[----:B------:R-:W1:Y:S01]  /*98f0*/  S2R R7, SR_CgaCtaId ;  /* 0x0000000000077919 */ /* 0x000e620000008800 */
[----:B------:R-:W-:-:S04]  /*9900*/  MOV R6, 0x400 ;  /* 0x0000040000067802 */ /* 0x000fc80000000f00 */
[----:B-1----:R-:W-:Y:S02]  /*9910*/  LEA R9, R7, R6, 0x18 ;  /* 0x0000000607097211 */ /* 0x002fe400078ec0ff */
[----:B------:R-:W-:-:S03]  /*9920*/  SHF.L.U32 R6, R5, 0x1f, RZ ;  /* 0x0000001f05067819 */ /* 0x000fc600000006ff */
[----:B------:R-:W-:-:S04]  /*9930*/  IMAD R7, R0, 0x8, R9 ;  /* 0x0000000800077824 */ /* 0x000fc800078e0209 */
[----:B------:R-:W1:Y:S02]  /*9940*/  SYNCS.PHASECHK.TRANS64.TRYWAIT P2, [R7+URZ+0x20260], R6 ;  /* 0x02026006070075a7 */ /* 0x000e64000804017f */
[----:B-1----:R-:W-:Y:S05]  /*9950*/  @!P2 BRA `(.L_x_75) ;  /* 0x0000001c00b4a947 */ /* 0x002fea0003800000 */
.L_x_124:
[----:B------:R-:W-:Y:S01]  /*9960*/  UPRMT UR4, UR22, 0x9910, URZ ;  /* 0x0000991016047896 */ /* 0x000fe2000800003f */
[----:B-1----:R-:W-:-:S03]  /*9970*/  @P1 MOV R6, 0x2800 ;  /* 0x0000280000061802 */ /* 0x002fc60000000f00 */
[----:B------:R-:W-:Y:S01]  /*9980*/  UISETP.NE.AND UP0, UPT, UR4, 0x2, UPT ;  /* 0x000000020400788c */ /* 0x000fe2000bf05270 */
[----:B------:R1:W-:Y:S05]  /*9990*/  @P1 SYNCS.ARRIVE.TRANS64 RZ, [R7+URZ+0x20250], R6 ;  /* 0x0202500607ff19a7 */ /* 0x0003ea000800003f */
[----:B------:R-:W-:-:S13]  /*99a0*/  PLOP3.LUT P2, PT, PT, PT, UP0, 0x80, 0x0 ;  /* 0x000000000000781c */ /* 0x000fda0003f4f008 */
[----:B-1----:R-:W-:Y:S05]  /*99b0*/  @P2 BRA `(.L_x_76) ;  /* 0x0000000000042947 */ /* 0x002fea0003800000 */
[----:B------:R-:W-:Y:S01]  /*99c0*/  BPT.TRAP 0x1 ;  /* 0x000000040000795c */ /* 0x000fe20000300000 */
.L_x_76:
[----:B------:R-:W-:Y:S05]  /*99d0*/  @P0 BRA `(.L_x_77) ;  /* 0x0000000000040947 */ /* 0x000fea0003800000 */
[----:B------:R-:W-:Y:S01]  /*99e0*/  BPT.TRAP 0x1 ;  /* 0x000000040000795c */ /* 0x000fe20000300000 */
.L_x_77:
[----:B------:R-:W-:Y:S01]  /*99f0*/  R2UR UR5, R9 ;  /* 0x00000000090572ca */ /* 0x000fe200000e0000 */
[----:B------:R-:W-:Y:S01]  /*9a00*/  UIADD3 UR4, UP0, UR20, 0xf0, URZ ;  /* 0x000000f014047890 */ /* 0x000fe2000ff1e03f */
[----:B------:R-:W-:Y:S01]  /*9a10*/  R2UR UR14, R0 ;  /* 0x00000000000e72ca */ /* 0x000fe200000e0000 */
[----:B------:R-:W-:Y:S01]  /*9a20*/  UMOV UR10, URZ ;  /* 0x0000003f000a7c82 */ /* 0x000fe20008000000 */
[----:B------:R-:W-:Y:S01]  /*9a30*/  R2UR UR9, R7 ;  /* 0x00000000070972ca */ /* 0x000fe200000e0000 */
[----:B------:R-:W-:Y:S01]  /*9a40*/  UMOV UR6, 0x0 ;  /* 0x0000000000067882 */ /* 0x000fe20000000000 */
[----:B------:R-:W-:Y:S01]  /*9a50*/  R2UR UR11, R3 ;  /* 0x00000000030b72ca */ /* 0x000fe200000e0000 */
[----:B------:R-:W-:Y:S01]  /*9a60*/  UMOV UR7, 0x10000000 ;  /* 0x1000000000077882 */ /* 0x000fe20000000000 */
[----:B------:R-:W-:Y:S01]  /*9a70*/  R2UR UR12, R10 ;  /* 0x000000000a0c72ca */ /* 0x000fe200000e0000 */
[----:B------:R-:W-:Y:S01]  /*9a80*/  UMOV UR16, 0x10 ;  /* 0x0000001000107882 */ /* 0x000fe20000000000 */
[----:B------:R-:W-:Y:S01]  /*9a90*/  R2UR UR13, R2 ;  /* 0x00000000020d72ca */ /* 0x000fe200000e0000 */
[----:B------:R-:W-:Y:S01]  /*9aa0*/  UMOV UR18, 0x20 ;  /* 0x0000002000127882 */ /* 0x000fe20000000000 */
[----:B------:R-:W-:-:S03]  /*9ab0*/  IADD3 R0, R0, 0x1, RZ ;  /* 0x0000000100007810 */ /* 0x000fc60007ffe0ff */
[----:B------:R-:W-:Y:S01]  /*9ac0*/  UIMAD UR14, UR14, 0x2800, UR5 ;  /* 0x000028000e0e78a4 */ /* 0x000fe2000f8e0205 */
[C---:B------:R-:W-:Y:S01]  /*9ad0*/  ISETP.NE.AND P2, PT, R0.reuse, 0x2, PT ;  /* 0x000000020000780c */ /* 0x040fe20003f45270 */
[----:B------:R-:W-:Y:S02]  /*9ae0*/  UIADD3 UR9, UR9, 0x20250, URZ ;  /* 0x0002025009097890 */ /* 0x000fe4000fffe03f */
[----:B------:R-:W-:Y:S01]  /*9af0*/  UIADD3.X UR5, URZ, UR21, URZ, UP0, !UPT ;  /* 0x000000153f057290 */ /* 0x000fe200087fe43f */
[----:B------:R-:W-:Y:S01]  /*9b00*/  SEL R6, RZ, 0x1, P2 ;  /* 0x00000001ff067807 */ /* 0x000fe20001000000 */
[----:B------:R-:W-:Y:S01]  /*9b10*/  UIADD3 UR15, UR14, 0x800, URZ ;  /* 0x000008000e0f7890 */ /* 0x000fe2000fffe03f */
[----:B------:R-:W-:Y:S01]  /*9b20*/  SEL R0, R0, RZ, P2 ;  /* 0x000000ff00007207 */ /* 0x000fe20001000000 */
[----:B------:R-:W-:Y:S01]  /*9b30*/  UIADD3 UR17, UR14, 0x1000, URZ ;  /* 0x000010000e117890 */ /* 0x000fe2000fffe03f */
[----:B------:R-:W-:Y:S01]  /*9b40*/  LOP3.LUT R5, R5, R6, RZ, 0x3c, !PT ;  /* 0x0000000605057212 */ /* 0x000fe200078e3cff */
[----:B------:R-:W-:Y:S01]  /*9b50*/  UMOV UR8, UR14 ;  /* 0x0000000e00087c82 */ /* 0x000fe20008000000 */
[----:B------:R-:W-:Y:S01]  /*9b60*/  UIADD3 UR19, UR14, 0x1800, URZ ;  /* 0x000018000e137890 */ /* 0x000fe2000fffe03f */
[----:B------:R-:W-:Y:S01]  /*9b70*/  MOV R6, 0x40 ;  /* 0x0000004000067802 */ /* 0x000fe20000000f00 */
[----:B------:R1:W-:Y:S02]  /*9b80*/  UTMALDG.4D [UR8], [UR4], desc[UR6] ;  /* 0x00000608040075b4 */ /* 0x0003e40008019000 */
[----:B-1----:R-:W-:Y:S01]  /*9b90*/  UMOV UR8, UR15 ;  /* 0x0000000f00087c82 */ /* 0x002fe20008000000 */
[----:B------:R-:W-:Y:S01]  /*9ba0*/  UMOV UR10, UR16 ;  /* 0x00000010000a7c82 */ /* 0x000fe20008000000 */
[----:B------:R-:W-:Y:S01]  /*9bb0*/  UIADD3 UR15, UR14, 0x2000, URZ ;  /* 0x000020000e0f7890 */ /* 0x000fe2000fffe03f */
[----:B------:R1:W-:Y:S02]  /*9bc0*/  UTMALDG.4D [UR8], [UR4], desc[UR6] ;  /* 0x00000608040075b4 */ /* 0x0003e40008019000 */
[----:B------:R-:W-:Y:S01]  /*9bd0*/  UMOV UR14, 0x30 ;  /* 0x00000030000e7882 */ /* 0x000fe20000000000 */
[----:B-1----:R-:W-:Y:S01]  /*9be0*/  UMOV UR8, UR17 ;  /* 0x0000001100087c82 */ /* 0x002fe20008000000 */
[----:B------:R-:W-:-:S02]  /*9bf0*/  UMOV UR10, UR18 ;  /* 0x00000012000a7c82 */ /* 0x000fc40008000000 */
[----:B------:R1:W-:Y:S02]  /*9c00*/  UTMALDG.4D [UR8], [UR4], desc[UR6] ;  /* 0x00000608040075b4 */ /* 0x0003e40008019000 */
[----:B-1----:R-:W-:Y:S01]  /*9c10*/  UMOV UR8, UR19 ;  /* 0x0000001300087c82 */ /* 0x002fe20008000000 */
[----:B------:R-:W-:Y:S01]  /*9c20*/  UMOV UR10, UR14 ;  /* 0x0000000e000a7c82 */ /* 0x000fe20008000000 */
[----:B------:R-:W-:Y:S01]  /*9c30*/  UMOV UR14, 0x40 ;  /* 0x00000040000e7882 */ /* 0x000fe20000000000 */
[----:B------:R1:W-:Y:S02]  /*9c40*/  UTMALDG.4D [UR8], [UR4], desc[UR6] ;  /* 0x00000608040075b4 */ /* 0x0003e40008019000 */
[----:B-1----:R-:W-:Y:S01]  /*9c50*/  UMOV UR8, UR15 ;  /* 0x0000000f00087c82 */ /* 0x002fe20008000000 */
[----:B------:R-:W-:Y:S02]  /*9c60*/  UMOV UR10, UR14 ;  /* 0x0000000e000a7c82 */ /* 0x000fe40008000000 */
[----:B------:R1:W-:Y:S02]  /*9c70*/  UTMALDG.4D [UR8], [UR4], desc[UR6] ;  /* 0x00000608040075b4 */ /* 0x0003e40008019000 */
[----:B-1----:R-:W-:Y:S01]  /*9c80*/  NOP ;  /* 0x0000000000007918 */ /* 0x002fe20000000000 */
.L_x_74:
[----:B------:R-:W-:Y:S05]  /*9c90*/  BSYNC B1 ;  /* 0x0000000000017941 */ /* 0x000fea0003800000 */
.L_x_73:
[----:B------:R-:W-:Y:S01]  /*9ca0*/  LOP3.LUT P2, RZ, R4, 0xff, RZ, 0xc0, !PT ;  /* 0x000000ff04ff7812 */ /* 0x000fe2000784c0ff */
[----:B------:R-:W-:-:S12]  /*9cb0*/  BSSY B1, `(.L_x_78) ;  /* 0x0000009000017945 */ /* 0x000fd80003800000 */
[----:B------:R-:W-:Y:S05]  /*9cc0*/  @!P2 BRA `(.L_x_79) ;  /* 0x00000000001ca947 */ /* 0x000fea0003800000 */
[----:B------:R-:W1:Y:S01]  /*9cd0*/  S2R R7, SR_CgaCtaId ;  /* 0x0000000000077919 */ /* 0x000e620000008800 */
[----:B------:R-:W-:-:S04]  /*9ce0*/  MOV R4, 0x400 ;  /* 0x0000040000047802 */ /* 0x000fc80000000f00 */
[----:B-1----:R-:W-:Y:S02]  /*9cf0*/  LEA R7, R7, R4, 0x18 ;  /* 0x0000000407077211 */ /* 0x002fe400078ec0ff */
[----:B------:R-:W-:Y:S02]  /*9d00*/  SHF.L.U32 R4, RZ, 0x1f, RZ ;  /* 0x0000001fff047819 */ /* 0x000fe400000006ff */
[----:B------:R1:W-:Y:S02]  /*9d10*/  SYNCS.ARRIVE.TRANS64.A1T0 RZ, [R7+URZ+0x202b0], RZ ;  /* 0x0202b0ff07ff79a7 */ /* 0x0003e4000810003f */
[----:B------:R-:W2:Y:S02]  /*9d20*/  SYNCS.PHASECHK.TRANS64.TRYWAIT P2, [R7+URZ+0x202b0], R4 ;  /* 0x0202b004070075a7 */ /* 0x000ea4000804017f */
[----:B-12---:R-:W-:Y:S05]  /*9d30*/  @!P2 BRA `(.L_x_80) ;  /* 0x0000001800d0a947 */ /* 0x006fea0003800000 */
.L_x_79:
[----:B------:R-:W-:Y:S05]  /*9d40*/  BSYNC B1 ;  /* 0x0000000000017941 */ /* 0x000fea0003800000 */
.L_x_78:
[----:B------:R-:W-:Y:S04]  /*9d50*/  BSSY B1, `(.L_x_81) ;  /* 0x000003d000017945 */ /* 0x000fe80003800000 */
[----:B------:R-:W-:Y:S05]  /*9d60*/  @!P6 BRA `(.L_x_82) ;  /* 0x0000000000ece947 */ /* 0x000fea0003800000 */
[----:B-1----:R-:W1:Y:S01]  /*9d70*/  S2R R7, SR_CgaCtaId ;  /* 0x0000000000077919 */ /* 0x002e620000008800 */
[----:B------:R-:W-:Y:S02]  /*9d80*/  MOV R4, 0x400 ;  /* 0x0000040000047802 */ /* 0x000fe40000000f00 */
[----:B------:R-:W-:Y:S02]  /*9d90*/  SHF.L.U32 R9, R5, 0x1f, RZ ;  /* 0x0000001f05097819 */ /* 0x000fe400000006ff */
[----:B-1----:R-:W-:-:S04]  /*9da0*/  LEA R7, R7, R4, 0x18 ;  /* 0x0000000407077211 */ /* 0x002fc800078ec0ff */
[----:B------:R-:W-:-:S04]  /*9db0*/  LEA R4, R0, R7, 0x3 ;  /* 0x0000000700047211 */ /* 0x000fc800078e18ff */
[----:B------:R-:W1:Y:S02]  /*9dc0*/  SYNCS.PHASECHK.TRANS64.TRYWAIT P2, [R4+URZ+0x20260], R9 ;  /* 0x02026009040075a7 */ /* 0x000e64000804017f */
[----:B-1----:R-:W-:Y:S05]  /*9dd0*/  @!P2 BRA `(.L_x_83) ;  /* 0x0000001800bca947 */ /* 0x002fea0003800000 */
.L_x_125:
[----:B------:R-:W-:Y:S01]  /*9de0*/  UPRMT UR4, UR22, 0x9910, URZ ;  /* 0x0000991016047896 */ /* 0x000fe2000800003f */
[----:B-1----:R-:W-:-:S03]  /*9df0*/  @P1 MOV R9, 0x2800 ;  /* 0x0000280000091802 */ /* 0x002fc60000000f00 */
[----:B------:R-:W-:Y:S01]  /*9e00*/  UISETP.NE.AND UP0, UPT, UR4, 0x2, UPT ;  /* 0x000000020400788c */ /* 0x000fe2000bf05270 */
[----:B------:R1:W-:Y:S05]  /*9e10*/  @P1 SYNCS.ARRIVE.TRANS64 RZ, [R4+URZ+0x20250], R9 ;  /* 0x0202500904ff19a7 */ /* 0x0003ea000800003f */
[----:B------:R-:W-:-:S13]  /*9e20*/  PLOP3.LUT P2, PT, PT, PT, UP0, 0x80, 0x0 ;  /* 0x000000000000781c */ /* 0x000fda0003f4f008 */
[----:B-1----:R-:W-:Y:S05]  /*9e30*/  @P2 BRA `(.L_x_84) ;  /* 0x0000000000042947 */ /* 0x002fea0003800000 */
[----:B------:R-:W-:Y:S01]  /*9e40*/  BPT.TRAP 0x1 ;  /* 0x000000040000795c */ /* 0x000fe20000300000 */
.L_x_84:
[----:B------:R-:W-:Y:S05]  /*9e50*/  @P0 BRA `(.L_x_85) ;  /* 0x0000000000040947 */ /* 0x000fea0003800000 */
[----:B------:R-:W-:Y:S01]  /*9e60*/  BPT.TRAP 0x1 ;  /* 0x000000040000795c */ /* 0x000fe20000300000 */
.L_x_85:
        /* <DEDUP_REMOVED lines=12> */
[----:B------:R-:W-:-:S02]  /*9f30*/  R2UR UR13, R2 ;  /* 0x00000000020d72ca */ /* 0x000fc400000e0000 */
[----:B------:R-:W-:Y:S01]  /*9f40*/  IADD3 R0, R0, 0x1, RZ ;  /* 0x0000000100007810 */ /* 0x000fe20007ffe0ff */
[----:B------:R-:W-:Y:S02]  /*9f50*/  UIMAD UR14, UR14, 0x2800, UR5 ;  /* 0x000028000e0e78a4 */ /* 0x000fe4000f8e0205 */
[----:B------:R-:W-:Y:S01]  /*9f60*/  UIADD3.X UR5, URZ, UR21, URZ, UP0, !UPT ;  /* 0x000000153f057290 */ /* 0x000fe200087fe43f */
[C---:B------:R-:W-:Y:S01]  /*9f70*/  ISETP.NE.AND P2, PT, R0.reuse, 0x2, PT ;  /* 0x000000020000780c */ /* 0x040fe20003f45270 */
[----:B------:R-:W-:Y:S02]  /*9f80*/  UIADD3 UR11, UR11, UR8, URZ ;  /* 0x000000080b0b7290 */ /* 0x000fe4000fffe03f */
[----:B------:R-:W-:Y:S01]  /*9f90*/  UIADD3 UR9, UR9, 0x20250, URZ ;  /* 0x0002025009097890 */ /* 0x000fe2000fffe03f */
[----:B------:R-:W-:Y:S01]  /*9fa0*/  SEL R2, RZ, 0x1, P2 ;  /* 0x00000001ff027807 */ /* 0x000fe20001000000 */
[----:B------:R-:W-:Y:S01]  /*9fb0*/  UIADD3 UR15, UR14, 0x800, URZ ;  /* 0x000008000e0f7890 */ /* 0x000fe2000fffe03f */
[----:B------:R-:W-:Y:S01]  /*9fc0*/  SEL R0, R0, RZ, P2 ;  /* 0x000000ff00007207 */ /* 0x000fe20001000000 */
[----:B------:R-:W-:Y:S01]  /*9fd0*/  UIADD3 UR17, UR14, 0x1000, URZ ;  /* 0x000010000e117890 */ /* 0x000fe2000fffe03f */
[----:B------:R-:W-:Y:S01]  /*9fe0*/  LOP3.LUT R5, R5, R2, RZ, 0x3c, !PT ;  /* 0x0000000205057212 */ /* 0x000fe200078e3cff */
[----:B------:R-:W-:Y:S01]  /*9ff0*/  UMOV UR8, UR14 ;  /* 0x0000000e00087c82 */ /* 0x000fe20008000000 */
[----:B------:R-:W-:-:S02]  /*a000*/  UIADD3 UR19, UR14, 0x1800, URZ ;  /* 0x000018000e137890 */ /* 0x000fc4000fffe03f */
[----:B------:R1:W-:Y:S02]  /*a010*/  UTMALDG.4D [UR8], [UR4], desc[UR6] ;  /* 0x00000608040075b4 */ /* 0x0003e40008019000 */
[----:B-1----:R-:W-:Y:S01]  /*a020*/  UMOV UR8, UR15 ;  /* 0x0000000f00087c82 */ /* 0x002fe20008000000 */
[----:B------:R-:W-:Y:S01]  /*a030*/  UMOV UR10, UR16 ;  /* 0x00000010000a7c82 */ /* 0x000fe20008000000 */
[----:B------:R-:W-:Y:S01]  /*a040*/  UIADD3 UR15, UR14, 0x2000, URZ ;  /* 0x000020000e0f7890 */ /* 0x000fe2000fffe03f */
[----:B------:R1:W-:Y:S02]  /*a050*/  UTMALDG.4D [UR8], [UR4], desc[UR6] ;  /* 0x00000608040075b4 */ /* 0x0003e40008019000 */
[----:B------:R-:W-:Y:S01]  /*a060*/  UMOV UR14, 0x30 ;  /* 0x00000030000e7882 */ /* 0x000fe20000000000 */
[----:B-1----:R-:W-:Y:S01]  /*a070*/  UMOV UR8, UR17 ;  /* 0x0000001100087c82 */ /* 0x002fe20008000000 */
[----:B------:R-:W-:Y:S02]  /*a080*/  UMOV UR10, UR18 ;  /* 0x00000012000a7c82 */ /* 0x000fe40008000000 */
[----:B------:R1:W-:Y:S02]  /*a090*/  UTMALDG.4D [UR8], [UR4], desc[UR6] ;  /* 0x00000608040075b4 */ /* 0x0003e40008019000 */
[----:B-1----:R-:W-:Y:S01]  /*a0a0*/  UMOV UR8, UR19 ;  /* 0x0000001300087c82 */ /* 0x002fe20008000000 */
[----:B------:R-:W-:Y:S01]  /*a0b0*/  UMOV UR10, UR14 ;  /* 0x0000000e000a7c82 */ /* 0x000fe20008000000 */
[----:B------:R-:W-:Y:S01]  /*a0c0*/  UMOV UR14, 0x40 ;  /* 0x00000040000e7882 */ /* 0x000fe20000000000 */
[----:B------:R1:W-:Y:S02]  /*a0d0*/  UTMALDG.4D [UR8], [UR4], desc[UR6] ;  /* 0x00000608040075b4 */ /* 0x0003e40008019000 */
[----:B-1----:R-:W-:Y:S01]  /*a0e0*/  UMOV UR8, UR15 ;  /* 0x0000000f00087c82 */ /* 0x002fe20008000000 */
[----:B------:R-:W-:-:S02]  /*a0f0*/  UMOV UR10, UR14 ;  /* 0x0000000e000a7c82 */ /* 0x000fc40008000000 */
[----:B------:R2:W-:Y:S02]  /*a100*/  UTMALDG.4D [UR8], [UR4], desc[UR6] ;  /* 0x00000608040075b4 */ /* 0x0005e40008019000 */
[----:B--2---:R-:W-:Y:S01]  /*a110*/  NOP ;  /* 0x0000000000007918 */ /* 0x004fe20000000000 */
.L_x_82:
[----:B------:R-:W-:Y:S05]  /*a120*/  BSYNC B1 ;  /* 0x0000000000017941 */ /* 0x000fea0003800000 */
.L_x_81:
[----:B------:R-:W-:Y:S02]  /*a130*/  IADD3 R17, R17, UR23, RZ ;  /* 0x0000001711117c10 */ /* 0x000fe4000fffe0ff */
[----:B-1----:R-:W-:Y:S02]  /*a140*/  PRMT R4, RZ, 0x7610, R4 ;  /* 0x00007610ff047816 */ /* 0x002fe40000000004 */
[----:B------:R-:W-:-:S13]  /*a150*/  ISETP.GE.AND P2, PT, R17, UR24, PT ;  /* 0x0000001811007c0c */ /* 0x000fda000bf46270 */
[----:B------:R-:W-:Y:S05]  /*a160*/  @!P2 BRA `(.L_x_86) ;  /* 0xfffffff40060a947 */ /* 0x000fea000383ffff */
[----:B------:R-:W-:Y:S05]  /*a170*/  BSYNC B0 ;  /* 0x0000000000007941 */ /* 0x000fea0003800000 */
.L_x_71:
[----:B------:R-:W-:Y:S05]  /*a180*/  EXIT ;  /* 0x000000000000794d */ /* 0x000fea0003800000 */
.L_x_70:
[----:B-1----:R-:W-:Y:S02]  /*a190*/  ULDC UR4, c[0x0][0xa00] ;  /* 0x0002800000047ab9 */ /* 0x002fe40000000800 */
[----:B------:R-:W-:-:S13]  /*a1a0*/  ISETP.GE.AND P0, PT, R17, UR4, PT ;  /* 0x0000000411007c0c */ /* 0x000fda000bf06270 */
[----:B------:R-:W-:Y:S05]  /*a1b0*/  @P0 EXIT ;  /* 0x000000000000094d */ /* 0x000fea0003800000 */
[----:B------:R-:W-:Y:S01]  /*a1c0*/  LOP3.LUT P0, RZ, R2, 0x1f, RZ, 0xc0, !PT ;  /* 0x0000001f02ff7812 */ /* 0x000fe2000780c0ff */
[----:B------:R-:W-:Y:S01]  /*a1d0*/  BSSY B0, `(.L_x_87) ;  /* 0x0000132000007945 */ /* 0x000fe20003800000 */
[----:B------:R-:W-:Y:S01]  /*a1e0*/  IMAD.MOV.U32 R4, RZ, RZ, 0x1 ;  /* 0x00000001ff047424 */ /* 0x000fe200078e00ff */
[----:B------:R-:W-:Y:S01]  /*a1f0*/  MOV R5, RZ ;  /* 0x000000ff00057202 */ /* 0x000fe20000000f00 */
[----:B------:R-:W-:Y:S01]  /*a200*/  ULOP3.LUT UR22, UR49, 0x2, URZ, 0xfc, !UPT ;  /* 0x0000000231167892 */ /* 0x000fe2000f8efc3f */
[----:B------:R-:W-:Y:S01]  /*a210*/  PLOP3.LUT P0, PT, P0, P2, PT, 0x2a, 0x0 ;  /* 0x000000000000781c */ /* 0x000fe20000704572 */
[----:B------:R-:W-:Y:S01]  /*a220*/  ULDC.64 UR16, c[0x0][0x198] ;  /* 0x0000660000107ab9 */ /* 0x000fe20000000a00 */
[----:B------:R-:W-:Y:S01]  /*a230*/  MOV R0, 0x1 ;  /* 0x0000000100007802 */ /* 0x000fe20000000f00 */
[----:B------:R-:W-:-:S10]  /*a240*/  ULDC UR23, c[0x0][0xc] ;  /* 0x0000030000177ab9 */ /* 0x000fd40000000800 */
.L_x_114:
[----:B------:R-:W1:Y:S01]  /*a250*/  LDC R2, c[0x0][0xa04] ;  /* 0x00028100ff027b82 */ /* 0x000e620000000800 */
[----:B------:R-:W-:-:S07]  /*a260*/  UMOV UR4, 0xffffffff ;  /* 0xffffffff00047882 */ /* 0x000fce0000000000 */
        /* <DEDUP_REMOVED lines=9> */
[----:B-1----:R-:W-:Y:S01]  /*a300*/  @P3 IMAD.HI.U32 R10, R17, R6, RZ ;  /* 0x00000006110a3227 */ /* 0x002fe200078e00ff */
[----:B------:R-:W-:-:S04]  /*a310*/  MOV R6, R17 ;  /* 0x0000001100067202 */ /* 0x000fc80000000f00 */
[----:B------:R-:W-:-:S04]  /*a320*/  @P3 SHF.R.U32.HI R6, RZ, R7, R10 ;  /* 0x00000007ff063219 */ /* 0x000fc8000001160a */
[----:B------:R-:W-:Y:S01]  /*a330*/  MOV R7, R6 ;  /* 0x0000000600077202 */ /* 0x000fe20000000f00 */
[----:B--2---:R-:W-:-:S05]  /*a340*/  @P4 IMAD.HI.U32 R9, R6, R9, RZ ;  /* 0x0000000906094227 */ /* 0x004fca00078e00ff */
[----:B---3--:R-:W-:-:S04]  /*a350*/  @P4 SHF.R.U32.HI R7, RZ, R12, R9 ;  /* 0x0000000cff074219 */ /* 0x008fc80000011609 */
[----:B------:R-:W-:Y:S01]  /*a360*/  MOV R9, R7 ;  /* 0x0000000700097202 */ /* 0x000fe20000000f00 */
[----:B----4-:R-:W-:-:S05]  /*a370*/  @P5 IMAD.HI.U32 R2, R7, R2, RZ ;  /* 0x0000000207025227 */ /* 0x010fca00078e00ff */
[----:B------:R-:W-:Y:S02]  /*a380*/  @P5 SHF.R.U32.HI R9, RZ, R3, R2 ;  /* 0x00000003ff095219 */ /* 0x000fe40000011602 */
[----:B------:R-:W-:-:S05]  /*a390*/  IADD3 R3, -R7, RZ, RZ ;  /* 0x000000ff07037210 */ /* 0x000fca0007ffe1ff */
[----:B------:R-:W-:Y:S01]  /*a3a0*/  IMAD R2, R11, R3, R6 ;  /* 0x000000030b027224 */ /* 0x000fe200078e0206 */
[----:B------:R-:W-:-:S05]  /*a3b0*/  IADD3 R3, -R9, RZ, RZ ;  /* 0x000000ff09037210 */ /* 0x000fca0007ffe1ff */
[----:B------:R-:W-:Y:S01]  /*a3c0*/  IMAD R3, R8, R3, R7 ;  /* 0x0000000308037224 */ /* 0x000fe200078e0207 */
[----:B------:R-:W-:Y:S06]  /*a3d0*/  BRA.DIV UR4, `(.L_x_88) ;  /* 0x0000001604507947 */ /* 0x000fec000b800000 */
[----:B------:R-:W-:-:S13]  /*a3e0*/  ELECT P6, URZ, PT ;  /* 0x00000000003f782f */ /* 0x000fda00038c0000 */
.L_x_128:
[----:B------:R-:W1:Y:S01]  /*a3f0*/  LDC R6, c[0x0][0x28c] ;  /* 0x0000a300ff067b82 */ /* 0x000e620000000800 */
[----:B------:R-:W-:Y:S01]  /*a400*/  BSSY B1, `(.L_x_89) ;  /* 0x000003b000017945 */ /* 0x000fe20003800000 */
[----:B-1----:R-:W-:-:S13]  /*a410*/  ISETP.GT.AND P3, PT, R6, RZ, P6 ;  /* 0x000000ff0600720c */ /* 0x002fda0003764270 */
[----:B------:R-:W-:Y:S05]  /*a420*/  @!P3 BRA `(.L_x_90) ;  /* 0x0000000000e0b947 */ /* 0x000fea0003800000 */
[----:B------:R-:W1:Y:S01]  /*a430*/  S2R R8, SR_CgaCtaId ;  /* 0x0000000000087919 */ /* 0x000e620000008800 */
[----:B------:R-:W-:-:S04]  /*a440*/  MOV R7, 0x400 ;  /* 0x0000040000077802 */ /* 0x000fc80000000f00 */
[----:B-1----:R-:W-:Y:S02]  /*a450*/  LEA R10, R8, R7, 0x18 ;  /* 0x00000007080a7211 */ /* 0x002fe400078ec0ff */
[----:B------:R-:W-:-:S03]  /*a460*/  SHF.L.U32 R7, R0, 0x1f, RZ ;  /* 0x0000001f00077819 */ /* 0x000fc600000006ff */
[----:B------:R-:W-:-:S04]  /*a470*/  IMAD R8, R5, 0x8, R10 ;  /* 0x0000000805087824 */ /* 0x000fc800078e020a */
[----:B------:R-:W1:Y:S02]  /*a480*/  SYNCS.PHASECHK.TRANS64.TRYWAIT P4, [R8+URZ+0x20228], R7 ;  /* 0x02022807080075a7 */ /* 0x000e64000808017f */
[----:B-1----:R-:W-:Y:S05]  /*a490*/  @!P4 BRA `(.L_x_91) ;  /* 0x000000140040c947 */ /* 0x002fea0003800000 */
.L_x_129:
[----:B------:R-:W-:Y:S01]  /*a4a0*/  UPRMT UR4, UR22, 0x9910, URZ ;  /* 0x0000991016047896 */ /* 0x000fe2000800003f */
[----:B-1----:R-:W-:-:S03]  /*a4b0*/  @P2 MOV R7, 0x5000 ;  /* 0x0000500000072802 */ /* 0x002fc60000000f00 */
[----:B------:R-:W-:Y:S01]  /*a4c0*/  UISETP.NE.AND UP0, UPT, UR4, 0x2, UPT ;  /* 0x000000020400788c */ /* 0x000fe2000bf05270 */
[----:B------:R1:W-:Y:S05]  /*a4d0*/  @P2 SYNCS.ARRIVE.TRANS64 RZ, [R8+URZ+0x20200], R7 ;  /* 0x0202000708ff29a7 */ /* 0x0003ea000800003f */
[----:B------:R-:W-:-:S13]  /*a4e0*/  PLOP3.LUT P4, PT, PT, PT, UP0, 0x80, 0x0 ;  /* 0x000000000000781c */ /* 0x000fda0003f8f008 */
[----:B-1----:R-:W-:Y:S05]  /*a4f0*/  @P4 BRA `(.L_x_92) ;  /* 0x0000000000044947 */ /* 0x002fea0003800000 */
[----:B------:R-:W-:Y:S01]  /*a500*/  BPT.TRAP 0x1 ;  /* 0x000000040000795c */ /* 0x000fe20000300000 */
.L_x_92:
[----:B------:R-:W-:Y:S05]  /*a510*/  @P0 BRA `(.L_x_93) ;  /* 0x0000000000040947 */ /* 0x000fea0003800000 */
[----:B------:R-:W-:Y:S01]  /*a520*/  BPT.TRAP 0x1 ;  /* 0x000000040000795c */ /* 0x000fe20000300000 */
.L_x_93:
[----:B------:R-:W-:Y:S01]  /*a530*/  IMAD R10, R5, 0x5000, R10 ;  /* 0x00005000050a7824 */ /* 0x000fe200078e020a */
[----:B------:R-:W-:Y:S01]  /*a540*/  R2UR UR9, R8 ;  /* 0x00000000080972ca */ /* 0x000fe200000e0000 */
[----:B------:R-:W-:Y:S01]  /*a550*/  UIADD3 UR4, UP0, UR16, 0x1f0, URZ ;  /* 0x000001f010047890 */ /* 0x000fe2000ff1e03f */
[----:B------:R-:W-:Y:S01]  /*a560*/  R2UR UR12, R2 ;  /* 0x00000000020c72ca */ /* 0x000fe200000e0000 */
[----:B------:R-:W-:Y:S01]  /*a570*/  UMOV UR10, URZ ;  /* 0x0000003f000a7c82 */ /* 0x000fe20008000000 */
[----:B------:R-:W-:Y:S01]  /*a580*/  R2UR UR14, R10 ;  /* 0x000000000a0e72ca */ /* 0x000fe200000e0000 */
[----:B------:R-:W-:Y:S01]  /*a590*/  UIADD3.X UR5, URZ, UR17, URZ, UP0, !UPT ;  /* 0x000000113f057290 */ /* 0x000fe200087fe43f */
[----:B------:R-:W-:Y:S01]  /*a5a0*/  R2UR UR13, R3 ;  /* 0x00000000030d72ca */ /* 0x000fe200000e0000 */
[----:B------:R-:W-:Y:S01]  /*a5b0*/  UMOV UR6, 0x0 ;  /* 0x0000000000067882 */ /* 0x000fe20000000000 */
[----:B------:R-:W-:Y:S01]  /*a5c0*/  UMOV UR7, 0x10000000 ;  /* 0x1000000000077882 */ /* 0x000fe20000000000 */
[----:B------:R-:W-:Y:S01]  /*a5d0*/  UMOV UR11, URZ ;  /* 0x0000003f000b7c82 */ /* 0x000fe20008000000 */
[----:B------:R-:W-:Y:S01]  /*a5e0*/  UMOV UR20, 0x10 ;  /* 0x0000001000147882 */ /* 0x000fe20000000000 */
[----:B------:R-:W-:Y:S01]  /*a5f0*/  UMOV UR21, 0x20 ;  /* 0x0000002000157882 */ /* 0x000fe20000000000 */
[----:B------:R-:W-:Y:S01]  /*a600*/  IADD3 R5, R5, 0x1, RZ ;  /* 0x0000000105057810 */ /* 0x000fe20007ffe0ff */
[----:B------:R-:W-:-:S03]  /*a610*/  UIADD3 UR9, UR9, 0x20200, URZ ;  /* 0x0002020009097890 */ /* 0x000fc6000fffe03f */
[C---:B------:R-:W-:Y:S01]  /*a620*/  ISETP.NE.AND P4, PT, R5.reuse, 0x5, PT ;  /* 0x000000050500780c */ /* 0x040fe20003f85270 */
[----:B------:R-:W-:Y:S02]  /*a630*/  UIADD3 UR8, UR14, 0x5000, URZ ;  /* 0x000050000e087890 */ /* 0x000fe4000fffe03f */
[----:B------:R-:W-:Y:S01]  /*a640*/  UIADD3 UR15, UR14, 0x6000, URZ ;  /* 0x000060000e0f7890 */ /* 0x000fe2000fffe03f */
[----:B------:R-:W-:Y:S01]  /*a650*/  SEL R7, RZ, 0x1, P4 ;  /* 0x00000001ff077807 */ /* 0x000fe20002000000 */
[----:B------:R-:W-:Y:S01]  /*a660*/  UIADD3 UR18, UR14, 0x7000, URZ ;  /* 0x000070000e127890 */ /* 0x000fe2000fffe03f */
[----:B------:R-:W-:Y:S01]  /*a670*/  SEL R5, R5, RZ, P4 ;  /* 0x000000ff05057207 */ /* 0x000fe20002000000 */
[----:B------:R-:W-:Y:S01]  /*a680*/  UIADD3 UR19, UR14, 0x8000, URZ ;  /* 0x000080000e137890 */ /* 0x000fe2000fffe03f */
[----:B------:R-:W-:Y:S01]  /*a690*/  LOP3.LUT R0, R0, R7, RZ, 0x3c, !PT ;  /* 0x0000000700007212 */ /* 0x000fe200078e3cff */
[----:B------:R-:W-:Y:S01]  /*a6a0*/  UIADD3 UR14, UR14, 0x9000, URZ ;  /* 0x000090000e0e7890 */ /* 0x000fe2000fffe03f */
        /* <DEDUP_REMOVED lines=16> */
.L_x_90:
[----:B------:R-:W-:Y:S05]  /*a7b0*/  BSYNC B1 ;  /* 0x0000000000017941 */ /* 0x000fea0003800000 */
.L_x_89:
        /* <DEDUP_REMOVED lines=10> */
.L_x_95:
[----:B------:R-:W-:Y:S05]  /*a860*/  BSYNC B1 ;  /* 0x0000000000017941 */ /* 0x000fea0003800000 */
.L_x_94:
[----:B------:R-:W-:Y:S01]  /*a870*/  BSSY B1, `(.L_x_97) ;  /* 0x000003c000017945 */ /* 0x000fe20003800000 */
[----:B------:R-:W-:-:S03]  /*a880*/  MOV R9, RZ ;  /* 0x000000ff00097202 */ /* 0x000fc60000000f00 */
        /* <DEDUP_REMOVED lines=8> */
.L_x_130:
[----:B------:R-:W-:Y:S01]  /*a910*/  UPRMT UR4, UR22, 0x9910, URZ ;  /* 0x0000991016047896 */ /* 0x000fe2000800003f */
[----:B-1----:R-:W-:-:S03]  /*a920*/  @P2 MOV R8, 0x5000 ;  /* 0x0000500000082802 */ /* 0x002fc60000000f00 */
[----:B------:R-:W-:Y:S01]  /*a930*/  UISETP.NE.AND UP0, UPT, UR4, 0x2, UPT ;  /* 0x000000020400788c */ /* 0x000fe2000bf05270 */
[----:B------:R1:W-:Y:S05]  /*a940*/  @P2 SYNCS.ARRIVE.TRANS64 RZ, [R7+URZ+0x20200], R8 ;  /* 0x0202000807ff29a7 */ /* 0x0003ea000800003f */
[----:B------:R-:W-:-:S13]  /*a950*/  PLOP3.LUT P3, PT, PT, PT, UP0, 0x80, 0x0 ;  /* 0x000000000000781c */ /* 0x000fda0003f6f008 */
[----:B-1----:R-:W-:Y:S05]  /*a960*/  @P3 BRA `(.L_x_100) ;  /* 0x0000000000043947 */ /* 0x002fea0003800000 */
[----:B------:R-:W-:Y:S01]  /*a970*/  BPT.TRAP 0x1 ;  /* 0x000000040000795c */ /* 0x000fe20000300000 */
.L_x_100:
[----:B------:R-:W-:Y:S05]  /*a980*/  @P0 BRA `(.L_x_101) ;  /* 0x0000000000040947 */ /* 0x000fea0003800000 */
[----:B------:R-:W-:Y:S01]  /*a990*/  BPT.TRAP 0x1 ;  /* 0x000000040000795c */ /* 0x000fe20000300000 */
.L_x_101:
        /* <DEDUP_REMOVED lines=14> */
[----:B------:R-:W-:Y:S01]  /*aa80*/  UIADD3 UR9, UR9, 0x20200, URZ ;  /* 0x0002020009097890 */ /* 0x000fe2000fffe03f */
[----:B------:R-:W-:-:S02]  /*aa90*/  MOV R9, 0x1 ;  /* 0x0000000100097802 */ /* 0x000fc40000000f00 */
[C---:B------:R-:W-:Y:S01]  /*aaa0*/  ISETP.NE.AND P3, PT, R5.reuse, 0x5, PT ;  /* 0x000000050500780c */ /* 0x040fe20003f65270 */
[----:B------:R-:W-:Y:S02]  /*aab0*/  UIADD3 UR8, UR14, 0x5000, URZ ;  /* 0x000050000e087890 */ /* 0x000fe4000fffe03f */
[----:B------:R-:W-:Y:S01]  /*aac0*/  UIADD3 UR15, UR14, 0x6000, URZ ;  /* 0x000060000e0f7890 */ /* 0x000fe2000fffe03f */
[----:B------:R-:W-:Y:S01]  /*aad0*/  SEL R7, RZ, 0x1, P3 ;  /* 0x00000001ff077807 */ /* 0x000fe20001800000 */
[----:B------:R-:W-:Y:S01]  /*aae0*/  UIADD3 UR19, UR14, 0x7000, URZ ;  /* 0x000070000e137890 */ /* 0x000fe2000fffe03f */
[----:B------:R-:W-:Y:S01]  /*aaf0*/  SEL R5, R5, RZ, P3 ;  /* 0x000000ff05057207 */ /* 0x000fe20001800000 */
[----:B------:R-:W-:Y:S01]  /*ab00*/  UIADD3 UR21, UR14, 0x8000, URZ ;  /* 0x000080000e157890 */ /* 0x000fe2000fffe03f */
[----:B------:R-:W-:Y:S02]  /*ab10*/  LOP3.LUT R0, R0, R7, RZ, 0x3c, !PT ;  /* 0x0000000700007212 */ /* 0x000fe400078e3cff */
        /* <DEDUP_REMOVED lines=16> */
[----:B--2---:R-:W-:Y:S01]  /*ac20*/  NOP ;  /* 0x0000000000007918 */ /* 0x004fe20000000000 */
.L_x_98:
[----:B------:R-:W-:Y:S05]  /*ac30*/  BSYNC B1 ;  /* 0x0000000000017941 */ /* 0x000fea0003800000 */
.L_x_97:
[----:B------:R-:W-:-:S13]  /*ac40*/  ISETP.GE.AND P3, PT, R6, 0x81, PT ;  /* 0x000000810600780c */ /* 0x000fda0003f66270 */
[----:B------:R-:W-:Y:S05]  /*ac50*/  @!P3 BRA `(.L_x_102) ;  /* 0x000000080010b947 */ /* 0x000fea0003800000 */
[----:B------:R-:W-:Y:S01]  /*ac60*/  VIADD R6, R6, 0x7f ;  /* 0x0000007f06067836 */ /* 0x000fe20000000000 */
[----:B------:R-:W-:Y:S04]  /*ac70*/  BSSY B1, `(.L_x_102) ;  /* 0x0000082000017945 */ /* 0x000fe80003800000 */
[----:B-1----:R-:W-:-:S04]  /*ac80*/  SHF.R.S32.HI R7, RZ, 0x1f, R6 ;  /* 0x0000001fff077819 */ /* 0x002fc80000011406 */
[----:B------:R-:W-:-:S04]  /*ac90*/  LEA.HI R7, R7, R6, RZ, 0x7 ;  /* 0x0000000607077211 */ /* 0x000fc800078f38ff */
[----:B------:R-:W-:-:S04]  /*aca0*/  SHF.R.S32.HI R7, RZ, 0x7, R7 ;  /* 0x00000007ff077819 */ /* 0x000fc80000011407 */
[----:B------:R-:W-:-:S07]  /*acb0*/  SHF.L.U32 R4, R7, 0x1, RZ ;  /* 0x0000000107047819 */ /* 0x000fce00000006ff */
.L_x_113:
[----:B------:R-:W-:Y:S04]  /*acc0*/  BSSY B2, `(.L_x_103) ;  /* 0x000003b000027945 */ /* 0x000fe80003800000 */
[----:B------:R-:W-:Y:S05]  /*acd0*/  @!P6 BRA `(.L_x_104) ;  /* 0x0000000000e4e947 */ /* 0x000fea0003800000 */
[----:B------:R-:W1:Y:S01]  /*ace0*/  S2R R7, SR_CgaCtaId ;  /* 0x0000000000077919 */ /* 0x000e620000008800 */
[----:B------:R-:W-:Y:S02]  /*acf0*/  MOV R6, 0x400 ;  /* 0x0000040000067802 */ /* 0x000fe40000000f00 */
[----:B------:R-:W-:Y:S02]  /*ad00*/  SHF.L.U32 R8, R0, 0x1f, RZ ;  /* 0x0000001f00087819 */ /* 0x000fe400000006ff */
[----:B-1----:R-:W-:-:S04]  /*ad10*/  LEA R6, R7, R6, 0x18 ;  /* 0x0000000607067211 */ /* 0x002fc800078ec0ff */
[----:B------:R-:W-:-:S04]  /*ad20*/  LEA R7, R5, R6, 0x3 ;  /* 0x0000000605077211 */ /* 0x000fc800078e18ff */
[----:B------:R-:W1:Y:S02]  /*ad30*/  SYNCS.PHASECHK.TRANS64.TRYWAIT P3, [R7+URZ+0x20228], R8 ;  /* 0x02022808070075a7 */ /* 0x000e64000806017f */
[----:B-1----:R-:W-:Y:S05]  /*ad40*/  @!P3 BRA `(.L_x_105) ;  /* 0x0000000c0050b947 */ /* 0x002fea0003800000 */
.L_x_131:
[----:B------:R-:W-:Y:S01]  /*ad50*/  UPRMT UR4, UR22, 0x9910, URZ ;  /* 0x0000991016047896 */ /* 0x000fe2000800003f */
[----:B-1----:R-:W-:-:S03]  /*ad60*/  @P2 MOV R8, 0x5000 ;  /* 0x0000500000082802 */ /* 0x002fc60000000f00 */
[----:B------:R-:W-:Y:S01]  /*ad70*/  UISETP.NE.AND UP0, UPT, UR4, 0x2, UPT ;  /* 0x000000020400788c */ /* 0x000fe2000bf05270 */
[----:B------:R1:W-:Y:S05]  /*ad80*/  @P2 SYNCS.ARRIVE.TRANS64 RZ, [R7+URZ+0x20200], R8 ;  /* 0x0202000807ff29a7 */ /* 0x0003ea000800003f */
[----:B------:R-:W-:-:S13]  /*ad90*/  PLOP3.LUT P3, PT, PT, PT, UP0, 0x80, 0x0 ;  /* 0x000000000000781c */ /* 0x000fda0003f6f008 */
[----:B-1----:R-:W-:Y:S05]  /*ada0*/  @P3 BRA `(.L_x_106) ;  /* 0x0000000000043947 */ /* 0x002fea0003800000 */
[----:B------:R-:W-:Y:S01]  /*adb0*/  BPT.TRAP 0x1 ;  /* 0x000000040000795c */ /* 0x000fe20000300000 */
.L_x_106:
[----:B------:R-:W-:Y:S05]  /*adc0*/  @P0 BRA `(.L_x_107) ;  /* 0x0000000000040947 */ /* 0x000fea0003800000 */
[----:B------:R-:W-:Y:S01]  /*add0*/  BPT.TRAP 0x1 ;  /* 0x000000040000795c */ /* 0x000fe20000300000 */
.L_x_107:
        /* <DEDUP_REMOVED lines=9> */
[----:B------:R-:W-:Y:S01]  /*ae70*/  R2UR UR13, R3 ;  /* 0x00000000030d72ca */ /* 0x000fe200000e0000 */
[----:B------:R-:W-:Y:S01]  /*ae80*/  UMOV UR7, 0x10000000 ;  /* 0x1000000000077882 */ /* 0x000fe20000000000 */
[----:B------:R-:W-:Y:S01]  /*ae90*/  UMOV UR18, 0x10 ;  /* 0x0000001000127882 */ /* 0x000fe20000000000 */
[----:B------:R-:W-:Y:S01]  /*aea0*/  UMOV UR20, 0x20 ;  /* 0x0000002000147882 */ /* 0x000fe20000000000 */
[----:B------:R-:W-:Y:S01]  /*aeb0*/  IADD3 R5, R5, 0x1, RZ ;  /* 0x0000000105057810 */ /* 0x000fe20007ffe0ff */
[----:B------:R-:W-:-:S02]  /*aec0*/  UIADD3 UR9, UR9, 0x20200, URZ ;  /* 0x0002020009097890 */ /* 0x000fc4000fffe03f */
[----:B------:R-:W-:Y:S01]  /*aed0*/  USHF.L.U32 UR11, UR11, 0x7, URZ ;  /* 0x000000070b0b7899 */ /* 0x000fe2000800063f */
        /* <DEDUP_REMOVED lines=25> */
.L_x_104:
[----:B------:R-:W-:Y:S05]  /*b070*/  BSYNC B2 ;  /* 0x0000000000027941 */ /* 0x000fea0003800000 */
.L_x_103:
[----:B------:R-:W-:Y:S01]  /*b080*/  ISETP.LT.OR P3, PT, R4, 0x4, !P6 ;  /* 0x000000040400780c */ /* 0x000fe20007761670 */
[----:B------:R-:W-:-:S12]  /*b090*/  BSSY B2, `(.L_x_108) ;  /* 0x000003c000027945 */ /* 0x000fd80003800000 */
[----:B------:R-:W-:Y:S05]  /*b0a0*/  @P3 BRA `(.L_x_109) ;  /* 0x0000000000e83947 */ /* 0x000fea0003800000 */
[----:B------:R-:W1:Y:S01]  /*b0b0*/  S2R R7, SR_CgaCtaId ;  /* 0x0000000000077919 */ /* 0x000e620000008800 */
[----:B------:R-:W-:Y:S02]  /*b0c0*/  MOV R6, 0x400 ;  /* 0x0000040000067802 */ /* 0x000fe40000000f00 */
[----:B------:R-:W-:Y:S02]  /*b0d0*/  SHF.L.U32 R8, R0, 0x1f, RZ ;  /* 0x0000001f00087819 */ /* 0x000fe400000006ff */
[----:B-1----:R-:W-:-:S04]  /*b0e0*/  LEA R6, R7, R6, 0x18 ;  /* 0x0000000607067211 */ /* 0x002fc800078ec0ff */
[----:B------:R-:W-:-:S04]  /*b0f0*/  LEA R7, R5, R6, 0x3 ;  /* 0x0000000605077211 */ /* 0x000fc800078e18ff */
[----:B------:R-:W1:Y:S02]  /*b100*/  SYNCS.PHASECHK.TRANS64.TRYWAIT P3, [R7+URZ+0x20228], R8 ;  /* 0x02022808070075a7 */ /* 0x000e64000806017f */
[----:B-1----:R-:W-:Y:S05]  /*b110*/  @!P3 BRA `(.L_x_110) ;  /* 0x000000080070b947 */ /* 0x002fea0003800000 */
.L_x_132:
[----:B------:R-:W-:Y:S01]  /*b120*/  UPRMT UR4, UR22, 0x9910, URZ ;  /* 0x0000991016047896 */ /* 0x000fe2000800003f */
[----:B-1----:R-:W-:-:S03]  /*b130*/  @P1 MOV R8, 0x5000 ;  /* 0x0000500000081802 */ /* 0x002fc60000000f00 */
[----:B------:R-:W-:Y:S01]  /*b140*/  UISETP.NE.AND UP0, UPT, UR4, 0x2, UPT ;  /* 0x000000020400788c */ /* 0x000fe2000bf05270 */
[----:B------:R1:W-:Y:S05]  /*b150*/  @P1 SYNCS.ARRIVE.TRANS64 RZ, [R7+URZ+0x20200], R8 ;  /* 0x0202000807ff19a7 */ /* 0x0003ea000800003f */
[----:B------:R-:W-:-:S13]  /*b160*/  PLOP3.LUT P3, PT, PT, PT, UP0, 0x80, 0x0 ;  /* 0x000000000000781c */ /* 0x000fda0003f6f008 */
[----:B-1----:R-:W-:Y:S05]  /*b170*/  @P3 BRA `(.L_x_111) ;  /* 0x0000000000043947 */ /* 0x002fea0003800000 */
[----:B------:R-:W-:Y:S01]  /*b180*/  BPT.TRAP 0x1 ;  /* 0x000000040000795c */ /* 0x000fe20000300000 */
.L_x_111:
[----:B------:R-:W-:Y:S05]  /*b190*/  @P0 BRA `(.L_x_112) ;  /* 0x0000000000040947 */ /* 0x000fea0003800000 */
[----:B------:R-:W-:Y:S01]  /*b1a0*/  BPT.TRAP 0x1 ;  /* 0x000000040000795c */ /* 0x000fe20000300000 */
.L_x_112:
        /* <DEDUP_REMOVED lines=14> */
[----:B------:R-:W-:Y:S01]  /*b290*/  UIADD3 UR9, UR9, 0x20200, URZ ;  /* 0x0002020009097890 */ /* 0x000fe2000fffe03f */
[----:B------:R-:W-:Y:S01]  /*b2a0*/  VIADD R9, R9, 0x1 ;  /* 0x0000000109097836 */ /* 0x000fe20000000000 */
[----:B------:R-:W-:Y:S01]  /*b2b0*/  USHF.L.U32 UR11, UR11, 0x7, URZ ;  /* 0x000000070b0b7899 */ /* 0x000fe2000800063f */
[----:B------:R-:W-:Y:S01]  /*b2c0*/  ISETP.NE.AND P3, PT, R5, 0x5, PT ;  /* 0x000000050500780c */ /* 0x000fe20003f65270 */
[----:B------:R-:W-:-:S02]  /*b2d0*/  UIADD3 UR8, UR14, 0x5000, URZ ;  /* 0x000050000e087890 */ /* 0x000fc4000fffe03f */
        /* <DEDUP_REMOVED lines=23> */
.L_x_109:
[----:B------:R-:W-:Y:S05]  /*b450*/  BSYNC B2 ;  /* 0x0000000000027941 */ /* 0x000fea0003800000 */
.L_x_108:
[C---:B------:R-:W-:Y:S02]  /*b460*/  ISETP.GT.AND P3, PT, R4.reuse, 0x4, PT ;  /* 0x000000040400780c */ /* 0x040fe40003f64270 */
[----:B------:R-:W-:-:S11]  /*b470*/  IADD3 R4, R4, -0x2, RZ ;  /* 0xfffffffe04047810 */ /* 0x000fd60007ffe0ff */
[----:B------:R-:W-:Y:S05]  /*b480*/  @P3 BRA `(.L_x_113) ;  /* 0xfffffff8000c3947 */ /* 0x000fea000383ffff */
[----:B------:R-:W-:Y:S05]  /*b490*/  BSYNC B1 ;  /* 0x0000000000017941 */ /* 0x000fea0003800000 */
.L_x_102:
[----:B------:R-:W-:Y:S01]  /*b4a0*/  IADD3 R17, R17, UR23, RZ ;  /* 0x0000001711117c10 */ /* 0x000fe2000fffe0ff */
[----:B------:R-:W-:Y:S01]  /*b4b0*/  ULDC UR4, c[0x0][0xa00] ;  /* 0x0002800000047ab9 */ /* 0x000fe20000000800 */
[----:B-1----:R-:W-:Y:S02]  /*b4c0*/  PRMT R4, RZ, 0x7610, R4 ;  /* 0x00007610ff047816 */ /* 0x002fe40000000004 */
[----:B------:R-:W-:-:S13]  /*b4d0*/  ISETP.GE.AND P3, PT, R17, UR4, PT ;  /* 0x0000000411007c0c */ /* 0x000fda000bf66270 */
[----:B------:R-:W-:Y:S05]  /*b4e0*/  @!P3 BRA `(.L_x_114) ;  /* 0xffffffec0058b947 */ /* 0x000fea000383ffff */
[----:B------:R-:W-:Y:S05]  /*b4f0*/  BSYNC B0 ;  /* 0x0000000000007941 */ /* 0x000fea0003800000 */
.L_x_87:
[----:B------:R-:W-:Y:S05]  /*b500*/  EXIT ;  /* 0x000000000000794d */ /* 0x000fea0003800000 */
.L_x_17:
[----:B-1----:R-:W-:-:S04]  /*b510*/  MOV R3, UR4 ;  /* 0x0000000400037c02 */ /* 0x002fc80008000f00 */
[----:B------:R1:W2:Y:S03]  /*b520*/  SYNCS.PHASECHK.TRANS64.TRYWAIT P1, [R3+URZ+0x20250], R0 ;  /* 0x02025000030075a7 */ /* 0x0002a6000802017f */
[----:B--2---:R-:W-:Y:S05]  /*b530*/  @!P1 NANOSLEEP.SYNCS 0x989680 ;  /* 0x009896800000995d */ /* 0x004fea0003900000 */
[----:B------:R-:W2:Y:S02]  /*b540*/  @!P1 SYNCS.PHASECHK.TRANS64 P1, [R3+URZ+0x20250], R0 ;  /* 0x02025000030095a7 */ /* 0x000ea4000802007f */
[----:B--2---:R-:W-:Y:S05]  /*b550*/  @!P1 BRA `(.L_x_17) ;  /* 0xfffffffc00ec9947 */ /* 0x004fea000383ffff */
[----:B------:R-:W-:Y:S05]  /*b560*/  BRA `(.L_x_115) ;  /* 0xffffff5c00587947 */ /* 0x000fea000383ffff */
.L_x_19:
[----:B-1----:R-:W-:-:S04]  /*b570*/  MOV R5, UR28 ;  /* 0x0000001c00057c02 */ /* 0x002fc80008000f00 */
[----:B------:R1:W2:Y:S03]  /*b580*/  SYNCS.PHASECHK.TRANS64.TRYWAIT P1, [R5+URZ+0x20200], R0 ;  /* 0x02020000050075a7 */ /* 0x0002a6000802017f */
[----:B--2---:R-:W-:Y:S05]  /*b590*/  @!P1 NANOSLEEP.SYNCS 0x989680 ;  /* 0x009896800000995d */ /* 0x004fea0003900000 */
[----:B------:R-:W2:Y:S02]  /*b5a0*/  @!P1 SYNCS.PHASECHK.TRANS64 P1, [R5+URZ+0x20200], R0 ;  /* 0x02020000050095a7 */ /* 0x000ea4000802007f */
[----:B--2---:R-:W-:Y:S05]  /*b5b0*/  @!P1 BRA `(.L_x_19) ;  /* 0xfffffffc00ec9947 */ /* 0x004fea000383ffff */
[----:B------:R-:W-:Y:S05]  /*b5c0*/  BRA `(.L_x_116) ;  /* 0xffffff5c006c7947 */ /* 0x000fea000383ffff */
.L_x_20:
[----:B-1----:R-:W-:-:S04]  /*b5d0*/  MOV R0, UR24 ;  /* 0x0000001800007c02 */ /* 0x002fc80008000f00 */
[----:B------:R1:W2:Y:S03]  /*b5e0*/  SYNCS.PHASECHK.TRANS64.TRYWAIT P1, [R0+URZ+-0x8], R3 ;  /* 0xfffff803000075a7 */ /* 0x0002a6000802017f */
[----:B--2---:R-:W-:Y:S05]  /*b5f0*/  @!P1 NANOSLEEP.SYNCS 0x989680 ;  /* 0x009896800000995d */ /* 0x004fea0003900000 */
[----:B------:R-:W2:Y:S02]  /*b600*/  @!P1 SYNCS.PHASECHK.TRANS64 P1, [R0+URZ+-0x8], R3 ;  /* 0xfffff803000095a7 */ /* 0x000ea4000802007f */
[----:B--2---:R-:W-:Y:S05]  /*b610*/  @!P1 BRA `(.L_x_20) ;  /* 0xfffffffc00ec9947 */ /* 0x004fea000383ffff */
[----:B------:R-:W-:Y:S05]  /*b620*/  BRA `(.L_x_117) ;  /* 0xffffff5c005c7947 */ /* 0x000fea000383ffff */
.L_x_22:
[----:B-1----:R-:W-:-:S04]  /*b630*/  MOV R7, UR6 ;  /* 0x0000000600077c02 */ /* 0x002fc80008000f00 */
[----:B------:R1:W2:Y:S03]  /*b640*/  SYNCS.PHASECHK.TRANS64.TRYWAIT P1, [R7+URZ+0x20200], R6 ;  /* 0x02020006070075a7 */ /* 0x0002a6000802017f */
[----:B--2---:R-:W-:Y:S05]  /*b650*/  @!P1 NANOSLEEP.SYNCS 0x989680 ;  /* 0x009896800000995d */ /* 0x004fea0003900000 */
[----:B------:R-:W2:Y:S02]  /*b660*/  @!P1 SYNCS.PHASECHK.TRANS64 P1, [R7+URZ+0x20200], R6 ;  /* 0x02020006070095a7 */ /* 0x000ea4000802007f */
[----:B--2---:R-:W-:Y:S05]  /*b670*/  @!P1 BRA `(.L_x_22) ;  /* 0xfffffffc00ec9947 */ /* 0x004fea000383ffff */
[----:B------:R-:W-:Y:S05]  /*b680*/  BRA `(.L_x_118) ;  /* 0xffffff7c00c87947 */ /* 0x000fea000383ffff */
.L_x_27:
[----:B-1----:R-:W-:-:S04]  /*b690*/  MOV R5, UR6 ;  /* 0x0000000600057c02 */ /* 0x002fc80008000f00 */
[----:B------:R1:W2:Y:S03]  /*b6a0*/  SYNCS.PHASECHK.TRANS64.TRYWAIT P2, [R5+URZ+0x20200], R4 ;  /* 0x02020004050075a7 */ /* 0x0002a6000804017f */
[----:B--2---:R-:W-:Y:S05]  /*b6b0*/  @!P2 NANOSLEEP.SYNCS 0x989680 ;  /* 0x009896800000a95d */ /* 0x004fea0003900000 */
[----:B------:R-:W2:Y:S02]  /*b6c0*/  @!P2 SYNCS.PHASECHK.TRANS64 P2, [R5+URZ+0x20200], R4 ;  /* 0x020200040500a5a7 */ /* 0x000ea4000804007f */
[----:B--2---:R-:W-:Y:S05]  /*b6d0*/  @!P2 BRA `(.L_x_27) ;  /* 0xfffffffc00eca947 */ /* 0x004fea000383ffff */
[----:B------:R-:W-:Y:S05]  /*b6e0*/  BRA `(.L_x_119) ;  /* 0xffffff8c00d07947 */ /* 0x000fea000383ffff */
.L_x_31:
[----:B-1----:R-:W-:-:S04]  /*b6f0*/  IMAD.U32 R8, RZ, RZ, UR6 ;  /* 0x00000006ff087e24 */ /* 0x002fc8000f8e00ff */
[----:B------:R1:W2:Y:S03]  /*b700*/  SYNCS.PHASECHK.TRANS64.TRYWAIT P2, [R8+URZ+0x20200], R7 ;  /* 0x02020007080075a7 */ /* 0x0002a6000804017f */
[----:B--2---:R-:W-:Y:S05]  /*b710*/  @!P2 NANOSLEEP.SYNCS 0x989680 ;  /* 0x009896800000a95d */ /* 0x004fea0003900000 */
[----:B------:R-:W2:Y:S02]  /*b720*/  @!P2 SYNCS.PHASECHK.TRANS64 P2, [R8+URZ+0x20200], R7 ;  /* 0x020200070800a5a7 */ /* 0x000ea4000804007f */
[----:B--2---:R-:W-:Y:S05]  /*b730*/  @!P2 BRA `(.L_x_31) ;  /* 0xfffffffc00eca947 */ /* 0x004fea000383ffff */
[----:B------:R-:W-:Y:S05]  /*b740*/  BRA `(.L_x_30) ;  /* 0xffffffb000dc7947 */ /* 0x000fea000383ffff */
.L_x_51:
[----:B-1----:R-:W-:-:S04]  /*b750*/  MOV R3, UR24 ;  /* 0x0000001800037c02 */ /* 0x002fc80008000f00 */
[----:B------:R1:W2:Y:S03]  /*b760*/  SYNCS.PHASECHK.TRANS64.TRYWAIT P1, [R3+URZ+0x8], R0 ;  /* 0x00000800030075a7 */ /* 0x0002a6000802017f */
[----:B--2---:R-:W-:Y:S05]  /*b770*/  @!P1 NANOSLEEP.SYNCS 0x989680 ;  /* 0x009896800000995d */ /* 0x004fea0003900000 */
[----:B------:R-:W2:Y:S02]  /*b780*/  @!P1 SYNCS.PHASECHK.TRANS64 P1, [R3+URZ+0x8], R0 ;  /* 0x00000800030095a7 */ /* 0x000ea4000802007f */
[----:B--2---:R-:W-:Y:S05]  /*b790*/  @!P1 BRA `(.L_x_51) ;  /* 0xfffffffc00ec9947 */ /* 0x004fea000383ffff */
[----:B------:R-:W-:Y:S05]  /*b7a0*/  BRA `(.L_x_120) ;  /* 0xffffffc800f87947 */ /* 0x000fea000383ffff */
.L_x_72:
[----:B------:R-:W-:Y:S01]  /*b7b0*/  BSSY B1, `(.L_x_121) ;  /* 0x0000006000017945 */ /* 0x000fe20003800000 */
[----:B------:R-:W-:-:S07]  /*b7c0*/  MOV R15, 0xffffffff ;  /* 0xffffffff000f7802 */ /* 0x000fce0000000f00 */
[----:B------:R-:W-:Y:S05]  /*b7d0*/  WARPSYNC.COLLECTIVE R15, `(.L_x_122) ;  /* 0x000000000f0c7348 */ /* 0x000fea0003c00000 */
[----:B------:R-:W-:Y:S02]  /*b7e0*/  ELECT P6, UR62, PT ;  /* 0x00000000003e782f */ /* 0x000fe400038c0000 */
[----:B------:R-:W-:Y:S01]  /*b7f0*/  MOV R14, UR62 ;  /* 0x0000003e000e7c02 */ /* 0x000fe20008000f00 */
[----:B------:R-:W-:Y:S10]  /*b800*/  ENDCOLLECTIVE ;  /* 0x000000000000791b */ /* 0x000ff40003800000 */
.L_x_122:
[----:B------:R-:W-:Y:S05]  /*b810*/  BSYNC B1 ;  /* 0x0000000000017941 */ /* 0x000fea0003800000 */
.L_x_121:
[----:B------:R-:W-:Y:S05]  /*b820*/  BRA `(.L_x_123) ;  /* 0xffffffe000187947 */ /* 0x000fea000383ffff */
.L_x_75:
[----:B-1----:R1:W2:Y:S02]  /*b830*/  SYNCS.PHASECHK.TRANS64.TRYWAIT P2, [R7+URZ+0x20260], R6 ;  /* 0x02026006070075a7 */ /* 0x0022a4000804017f */
[----:B--2---:R-:W-:Y:S05]  /*b840*/  @!P2 NANOSLEEP.SYNCS 0x989680 ;  /* 0x009896800000a95d */ /* 0x004fea0003900000 */
[----:B------:R-:W2:Y:S02]  /*b850*/  @!P2 SYNCS.PHASECHK.TRANS64 P2, [R7+URZ+0x20260], R6 ;  /* 0x020260060700a5a7 */ /* 0x000ea4000804007f */
[----:B--2---:R-:W-:Y:S05]  /*b860*/  @!P2 BRA `(.L_x_75) ;  /* 0xfffffffc00f0a947 */ /* 0x004fea000383ffff */
[----:B------:R-:W-:Y:S05]  /*b870*/  BRA `(.L_x_124) ;  /* 0xffffffe000387947 */ /* 0x000fea000383ffff */
.L_x_80:
[----:B-1----:R1:W2:Y:S02]  /*b880*/  SYNCS.PHASECHK.TRANS64.TRYWAIT P2, [R7+URZ+0x202b0], R4 ;  /* 0x0202b004070075a7 */ /* 0x0022a4000804017f */
[----:B--2---:R-:W-:Y:S05]  /*b890*/  @!P2 NANOSLEEP.SYNCS 0x989680 ;  /* 0x009896800000a95d */ /* 0x004fea0003900000 */
[----:B------:R-:W2:Y:S02]  /*b8a0*/  @!P2 SYNCS.PHASECHK.TRANS64 P2, [R7+URZ+0x202b0], R4 ;  /* 0x0202b0040700a5a7 */ /* 0x000ea4000804007f */
[----:B--2---:R-:W-:Y:S05]  /*b8b0*/  @!P2 BRA `(.L_x_80) ;  /* 0xfffffffc00f0a947 */ /* 0x004fea000383ffff */
[----:B------:R-:W-:Y:S05]  /*b8c0*/  BRA `(.L_x_79) ;  /* 0xffffffe4001c7947 */ /* 0x000fea000383ffff */
.L_x_83:
[----:B-1----:R1:W2:Y:S02]  /*b8d0*/  SYNCS.PHASECHK.TRANS64.TRYWAIT P2, [R4+URZ+0x20260], R9 ;  /* 0x02026009040075a7 */ /* 0x0022a4000804017f */
[----:B--2---:R-:W-:Y:S05]  /*b8e0*/  @!P2 NANOSLEEP.SYNCS 0x989680 ;  /* 0x009896800000a95d */ /* 0x004fea0003900000 */
[----:B------:R-:W2:Y:S02]  /*b8f0*/  @!P2 SYNCS.PHASECHK.TRANS64 P2, [R4+URZ+0x20260], R9 ;  /* 0x020260090400a5a7 */ /* 0x000ea4000804007f */
[----:B--2---:R-:W-:Y:S05]  /*b900*/  @!P2 BRA `(.L_x_83) ;  /* 0xfffffffc00f0a947 */ /* 0x004fea000383ffff */
[----:B------:R-:W-:Y:S05]  /*b910*/  BRA `(.L_x_125) ;  /* 0xffffffe400307947 */ /* 0x000fea000383ffff */
.L_x_88:
[----:B------:R-:W-:Y:S01]  /*b920*/  BSSY B1, `(.L_x_126) ;  /* 0x0000006000017945 */ /* 0x000fe20003800000 */
[----:B------:R-:W-:-:S07]  /*b930*/  MOV R15, 0xffffffff ;  /* 0xffffffff000f7802 */ /* 0x000fce0000000f00 */
[----:B------:R-:W-:Y:S05]  /*b940*/  WARPSYNC.COLLECTIVE R15, `(.L_x_127) ;  /* 0x000000000f0c7348 */ /* 0x000fea0003c00000 */
[----:B------:R-:W-:Y:S02]  /*b950*/  ELECT P6, UR62, PT ;  /* 0x00000000003e782f */ /* 0x000fe400038c0000 */
[----:B------:R-:W-:Y:S01]  /*b960*/  MOV R14, UR62 ;  /* 0x0000003e000e7c02 */ /* 0x000fe20008000f00 */
[----:B------:R-:W-:Y:S10]  /*b970*/  ENDCOLLECTIVE ;  /* 0x000000000000791b */ /* 0x000ff40003800000 */
.L_x_127:
[----:B------:R-:W-:Y:S05]  /*b980*/  BSYNC B1 ;  /* 0x0000000000017941 */ /* 0x000fea0003800000 */
.L_x_126:
[----:B------:R-:W-:Y:S05]  /*b990*/  BRA `(.L_x_128) ;  /* 0xffffffe800947947 */ /* 0x000fea000383ffff */
.L_x_91:
[----:B-1----:R1:W2:Y:S02]  /*b9a0*/  SYNCS.PHASECHK.TRANS64.TRYWAIT P4, [R8+URZ+0x20228], R7 ;  /* 0x02022807080075a7 */ /* 0x0022a4000808017f */
[----:B--2---:R-:W-:Y:S05]  /*b9b0*/  @!P4 NANOSLEEP.SYNCS 0x989680 ;  /* 0x009896800000c95d */ /* 0x004fea0003900000 */
[----:B------:R-:W2:Y:S02]  /*b9c0*/  @!P4 SYNCS.PHASECHK.TRANS64 P4, [R8+URZ+0x20228], R7 ;  /* 0x020228070800c5a7 */ /* 0x000ea4000808007f */
[----:B--2---:R-:W-:Y:S05]  /*b9d0*/  @!P4 BRA `(.L_x_91) ;  /* 0xfffffffc00f0c947 */ /* 0x004fea000383ffff */
[----:B------:R-:W-:Y:S05]  /*b9e0*/  BRA `(.L_x_129) ;  /* 0xffffffe800ac7947 */ /* 0x000fea000383ffff */
.L_x_96:
[----:B-1----:R1:W2:Y:S02]  /*b9f0*/  SYNCS.PHASECHK.TRANS64.TRYWAIT P4, [R4+URZ+0x202b0], R7 ;  /* 0x0202b007040075a7 */ /* 0x0022a4000808017f */
[----:B--2---:R-:W-:Y:S05]  /*ba00*/  @!P4 NANOSLEEP.SYNCS 0x989680 ;  /* 0x009896800000c95d */ /* 0x004fea0003900000 */
[----:B------:R-:W2:Y:S02]  /*ba10*/  @!P4 SYNCS.PHASECHK.TRANS64 P4, [R4+URZ+0x202b0], R7 ;  /* 0x0202b0070400c5a7 */ /* 0x000ea4000808007f */
[----:B--2---:R-:W-:Y:S05]  /*ba20*/  @!P4 BRA `(.L_x_96) ;  /* 0xfffffffc00f0c947 */ /* 0x004fea000383ffff */
[----:B------:R-:W-:Y:S05]  /*ba30*/  BRA `(.L_x_95) ;  /* 0xffffffec00887947 */ /* 0x000fea000383ffff */
.L_x_99:
[----:B-1----:R1:W2:Y:S02]  /*ba40*/  SYNCS.PHASECHK.TRANS64.TRYWAIT P3, [R7+URZ+0x20228], R8 ;  /* 0x02022808070075a7 */ /* 0x0022a4000806017f */
[----:B--2---:R-:W-:Y:S05]  /*ba50*/  @!P3 NANOSLEEP.SYNCS 0x989680 ;  /* 0x009896800000b95d */ /* 0x004fea0003900000 */
[----:B------:R-:W2:Y:S02]  /*ba60*/  @!P3 SYNCS.PHASECHK.TRANS64 P3, [R7+URZ+0x20228], R8 ;  /* 0x020228080700b5a7 */ /* 0x000ea4000806007f */
[----:B--2---:R-:W-:Y:S05]  /*ba70*/  @!P3 BRA `(.L_x_99) ;  /* 0xfffffffc00f0b947 */ /* 0x004fea000383ffff */
[----:B------:R-:W-:Y:S05]  /*ba80*/  BRA `(.L_x_130) ;  /* 0xffffffec00a07947 */ /* 0x000fea000383ffff */
.L_x_105:
[----:B-1----:R1:W2:Y:S02]  /*ba90*/  SYNCS.PHASECHK.TRANS64.TRYWAIT P3, [R7+URZ+0x20228], R8 ;  /* 0x02022808070075a7 */ /* 0x0022a4000806017f */
[----:B--2---:R-:W-:Y:S05]  /*baa0*/  @!P3 NANOSLEEP.SYNCS 0x989680 ;  /* 0x009896800000b95d */ /* 0x004fea0003900000 */
[----:B------:R-:W2:Y:S02]  /*bab0*/  @!P3 SYNCS.PHASECHK.TRANS64 P3, [R7+URZ+0x20228], R8 ;  /* 0x020228080700b5a7 */ /* 0x000ea4000806007f */
[----:B--2---:R-:W-:Y:S05]  /*bac0*/  @!P3 BRA `(.L_x_105) ;  /* 0xfffffffc00f0b947 */ /* 0x004fea000383ffff */
[----:B------:R-:W-:Y:S05]  /*bad0*/  BRA `(.L_x_131) ;  /* 0xfffffff0009c7947 */ /* 0x000fea000383ffff */
.L_x_110:
[----:B-1----:R1:W2:Y:S02]  /*bae0*/  SYNCS.PHASECHK.TRANS64.TRYWAIT P3, [R7+URZ+0x20228], R8 ;  /* 0x02022808070075a7 */ /* 0x0022a4000806017f */
[----:B--2---:R-:W-:Y:S05]  /*baf0*/  @!P3 NANOSLEEP.SYNCS 0x989680 ;  /* 0x009896800000b95d */ /* 0x004fea0003900000 */
[----:B------:R-:W2:Y:S02]  /*bb00*/  @!P3 SYNCS.PHASECHK.TRANS64 P3, [R7+URZ+0x20228], R8 ;  /* 0x020228080700b5a7 */ /* 0x000ea4000806007f */
[----:B--2---:R-:W-:Y:S05]  /*bb10*/  @!P3 BRA `(.L_x_110) ;  /* 0xfffffffc00f0b947 */ /* 0x004fea000383ffff */
[----:B------:R-:W-:Y:S05]  /*bb20*/  BRA `(.L_x_132) ;  /* 0xfffffff4007c7947 */ /* 0x000fea000383ffff */
        .weak           $__internal_0_$__cuda_sm20_rcp_rn_f32_slowpath
        .type           $__internal_0_$__cuda_sm20_rcp_rn_f32_slowpath,@function
        .size           $__internal_0_$__cuda_sm20_rcp_rn_f32_slowpath,(.L_x_138 - $__internal_0_$__cuda_sm20_rcp_rn_f32_slowpath)
$__internal_0_$__cuda_sm20_rcp_rn_f32_slowpath:
[----:B------:R-:W-:Y:S01]  /*bb30*/  SHF.L.U32 R0, R3, 0x1, RZ ;  /* 0x0000000103007819 */ /* 0x000fe200000006ff */
[----:B------:R-:W-:Y:S03]  /*bb40*/  BSSY B2, `(.L_x_133) ;  /* 0x0000030000027945 */ /* 0x000fe60003800000 */
[----:B------:R-:W-:-:S04]  /*bb50*/  SHF.R.U32.HI R21, RZ, 0x18, R0 ;  /* 0x00000018ff157819 */ /* 0x000fc80000011600 */
[----:B------:R-:W-:-:S13]  /*bb60*/  ISETP.NE.U32.AND P0, PT, R21, RZ, PT ;  /* 0x000000ff1500720c */ /* 0x000fda0003f05070 */
[----:B------:R-:W-:Y:S05]  /*bb70*/  @P0 BRA `(.L_x_134) ;  /* 0x0000000000280947 */ /* 0x000fea0003800000 */
[----:B------:R-:W-:-:S04]  /*bb80*/  SHF.L.U32 R0, R3, 0x1, RZ ;  /* 0x0000000103007819 */ /* 0x000fc800000006ff */
[----:B------:R-:W-:-:S13]  /*bb90*/  ISETP.NE.AND P0, PT, R0, RZ, PT ;  /* 0x000000ff0000720c */ /* 0x000fda0003f05270 */
[----:B------:R-:W-:Y:S01]  /*bba0*/  @P0 FFMA R7, R3, 1.84467440737095516160e+19, RZ ;  /* 0x5f80000003070823 */ /* 0x000fe200000000ff */
[----:B------:R-:W-:Y:S08]  /*bbb0*/  @!P0 MUFU.RCP R6, R3 ;  /* 0x0000000300068308 */ /* 0x000ff00000001000 */
[----:B------:R-:W1:Y:S02]  /*bbc0*/  @P0 MUFU.RCP R0, R7 ;  /* 0x0000000700000308 */ /* 0x000e640000001000 */
[----:B-1----:R-:W-:-:S04]  /*bbd0*/  @P0 FFMA R12, R7, R0, -1 ;  /* 0xbf800000070c0423 */ /* 0x002fc80000000000 */
[----:B------:R-:W-:-:S04]  /*bbe0*/  @P0 FADD.FTZ R13, -R12, -RZ ;  /* 0x800000ff0c0d0221 */ /* 0x000fc80000010100 */
[----:B------:R-:W-:-:S04]  /*bbf0*/  @P0 FFMA R0, R0, R13, R0 ;  /* 0x0000000d00000223 */ /* 0x000fc80000000000 */
[----:B------:R-:W-:Y:S01]  /*bc00*/  @P0 FFMA R6, R0, 1.84467440737095516160e+19, RZ ;  /* 0x5f80000000060823 */ /* 0x000fe200000000ff */
[----:B------:R-:W-:Y:S06]  /*bc10*/  BRA `(.L_x_135) ;  /* 0x0000000000887947 */ /* 0x000fec0003800000 */
.L_x_134:
[----:B------:R-:W-:-:S04]  /*bc20*/  IADD3 R26, R21, -0xfd, RZ ;  /* 0xffffff03151a7810 */ /* 0x000fc80007ffe0ff */
[----:B------:R-:W-:-:S13]  /*bc30*/  ISETP.GT.U32.AND P0, PT, R26, 0x1, PT ;  /* 0x000000011a00780c */ /* 0x000fda0003f04070 */
[----:B------:R-:W-:Y:S05]  /*bc40*/  @P0 BRA `(.L_x_136) ;  /* 0x0000000000780947 */ /* 0x000fea0003800000 */
[----:B------:R-:W-:Y:S02]  /*bc50*/  LOP3.LUT R0, R3, 0x7fffff, RZ, 0xc0, !PT ;  /* 0x007fffff03007812 */ /* 0x000fe400078ec0ff */
[----:B------:R-:W-:Y:S02]  /*bc60*/  MOV R13, 0x3 ;  /* 0x00000003000d7802 */ /* 0x000fe40000000f00 */
[----:B------:R-:W-:Y:S02]  /*bc70*/  LOP3.LUT R0, R0, 0x3f800000, RZ, 0xfc, !PT ;  /* 0x3f80000000007812 */ /* 0x000fe400078efcff */
[----:B------:R-:W-:Y:S02]  /*bc80*/  SHF.L.U32 R13, R13, R26, RZ ;  /* 0x0000001a0d0d7219 */ /* 0x000fe400000006ff */
[----:B------:R-:W1:Y:S02]  /*bc90*/  MUFU.RCP R7, R0 ;  /* 0x0000000000077308 */ /* 0x000e640000001000 */
[----:B-1----:R-:W-:-:S04]  /*bca0*/  FFMA R6, R0, R7, -1 ;  /* 0xbf80000000067423 */ /* 0x002fc80000000007 */
[----:B------:R-:W-:-:S04]  /*bcb0*/  FADD.FTZ R6, -R6, -RZ ;  /* 0x800000ff06067221 */ /* 0x000fc80000010100 */
[CCC-:B------:R-:W-:Y:S01]  /*bcc0*/  FFMA.RM R12, R7.reuse, R6.reuse, R7.reuse ;  /* 0x00000006070c7223 */ /* 0x1c0fe20000004007 */
[----:B------:R-:W-:-:S04]  /*bcd0*/  FFMA.RP R7, R7, R6, R7 ;  /* 0x0000000607077223 */ /* 0x000fc80000008007 */
[C---:B------:R-:W-:Y:S02]  /*bce0*/  LOP3.LUT R6, R12.reuse, 0x7fffff, RZ, 0xc0, !PT ;  /* 0x007fffff0c067812 */ /* 0x040fe400078ec0ff */
[----:B------:R-:W-:Y:S02]  /*bcf0*/  FSETP.NEU.FTZ.AND P0, PT, R12, R7, PT ;  /* 0x000000070c00720b */ /* 0x000fe40003f1d000 */
[----:B------:R-:W-:Y:S02]  /*bd00*/  LOP3.LUT R6, R6, 0x800000, RZ, 0xfc, !PT ;  /* 0x0080000006067812 */ /* 0x000fe400078efcff */
[----:B------:R-:W-:Y:S02]  /*bd10*/  SEL R7, RZ, 0xffffffff, !P0 ;  /* 0xffffffffff077807 */ /* 0x000fe40004000000 */
[----:B------:R-:W-:-:S03]  /*bd20*/  LOP3.LUT R13, R13, R6, RZ, 0xc0, !PT ;  /* 0x000000060d0d7212 */ /* 0x000fc600078ec0ff */
[----:B------:R-:W-:Y:S01]  /*bd30*/  IMAD.MOV R7, RZ, RZ, -R7 ;  /* 0x000000ffff077224 */ /* 0x000fe200078e0a07 */
[----:B------:R-:W-:-:S04]  /*bd40*/  SHF.R.U32.HI R13, RZ, R26, R13 ;  /* 0x0000001aff0d7219 */ /* 0x000fc8000001160d */
[----:B------:R-:W-:Y:S02]  /*bd50*/  LOP3.LUT P1, RZ, R7, R26, R6, 0xf8, !PT ;  /* 0x0000001a07ff7212 */ /* 0x000fe4000782f806 */
[C---:B------:R-:W-:Y:S02]  /*bd60*/  LOP3.LUT P0, RZ, R13.reuse, 0x1, RZ, 0xc0, !PT ;  /* 0x000000010dff7812 */ /* 0x040fe4000780c0ff */
[----:B------:R-:W-:Y:S02]  /*bd70*/  LOP3.LUT P2, RZ, R13, 0x2, RZ, 0xc0, !PT ;  /* 0x000000020dff7812 */ /* 0x000fe4000784c0ff */
[----:B------:R-:W-:Y:S02]  /*bd80*/  IADD3 R7, R21, -0xfc, RZ ;  /* 0xffffff0415077810 */ /* 0x000fe40007ffe0ff */
[----:B------:R-:W-:Y:S02]  /*bd90*/  PLOP3.LUT P0, PT, P0, P1, P2, 0xe0, 0x0 ;  /* 0x000000000000781c */ /* 0x000fe40000703c20 */
[----:B------:R-:W-:-:S02]  /*bda0*/  LOP3.LUT P1, RZ, R3, 0x7fffff, RZ, 0xc0, !PT ;  /* 0x007fffff03ff7812 */ /* 0x000fc4000782c0ff */
[----:B------:R-:W-:Y:S02]  /*bdb0*/  SEL R0, RZ, 0x1, !P0 ;  /* 0x00000001ff007807 */ /* 0x000fe40004000000 */
[----:B------:R-:W-:Y:S02]  /*bdc0*/  SHF.R.U32.HI R6, RZ, R7, R6 ;  /* 0x00000007ff067219 */ /* 0x000fe40000011606 */
[----:B------:R-:W-:-:S04]  /*bdd0*/  IADD3 R0, -R0, RZ, RZ ;  /* 0x000000ff00007210 */ /* 0x000fc80007ffe1ff */
[----:B------:R-:W-:-:S13]  /*bde0*/  ISETP.GE.AND P0, PT, R0, RZ, PT ;  /* 0x000000ff0000720c */ /* 0x000fda0003f06270 */
[----:B------:R-:W-:-:S04]  /*bdf0*/  @!P0 IADD3 R6, R6, 0x1, RZ ;  /* 0x0000000106068810 */ /* 0x000fc80007ffe0ff */
[----:B------:R-:W-:-:S04]  /*be00*/  @!P1 SHF.L.U32 R6, R6, 0x1, RZ ;  /* 0x0000000106069819 */ /* 0x000fc800000006ff */
[----:B------:R-:W-:Y:S01]  /*be10*/  LOP3.LUT R6, R6, 0x80000000, R3, 0xf8, !PT ;  /* 0x8000000006067812 */ /* 0x000fe200078ef803 */
[----:B------:R-:W-:Y:S06]  /*be20*/  BRA `(.L_x_135) ;  /* 0x0000000000047947 */ /* 0x000fec0003800000 */
.L_x_136:
[----:B------:R1:W2:Y:S02]  /*be30*/  MUFU.RCP R6, R3 ;  /* 0x0000000300067308 */ /* 0x0002a40000001000 */
.L_x_135:
[----:B------:R-:W-:Y:S05]  /*be40*/  BSYNC B2 ;  /* 0x0000000000027941 */ /* 0x000fea0003800000 */
.L_x_133:
[----:B--2---:R-:W-:Y:S02]  /*be50*/  MOV R0, R6 ;  /* 0x0000000600007202 */ /* 0x004fe40000000f00 */
[----:B------:R-:W-:Y:S02]  /*be60*/  MOV R6, R14 ;  /* 0x0000000e00067202 */ /* 0x000fe40000000f00 */
[----:B------:R-:W-:-:S04]  /*be70*/  MOV R7, 0x0 ;  /* 0x0000000000077802 */ /* 0x000fc80000000f00 */
[----:B-1----:R-:W-:Y:S05]  /*be80*/  RET.REL.NODEC R6 `(_ZN7cutlass13device_kernelINS_4fmha6kernel28FmhaKernelTmaWarpSpecializedINS1_10collective30FmhaMainloopTmaWarpSpecializedINS_10bfloat16_tEffN4cute5tupleIJNS7_1CILi128EEESA_NS9_ILi80EEEEEENS8_IJiNS9_ILi1EEENS8_IJiiEEEEEESF_SF_NS4_13DefaultFusionEJNS2_6OptionILNS2_3TagE0ENS9_ILb1EEEEENSH_ILSI_2ESJ_EEEEENS4_15FmhaFwdEpilogueIS6_fNS8_IJNS9_ILi64EEESB_SA_EEEEENS2_23PersistentTileSchedulerEJSK_SL_EEEEEvNT_6ParamsE) ;  /* 0xffffff40065c7950 */ /* 0x002fea0003c3ffff */
.L_x_137:
[----:B------:R-:W-:-:S00]  /*be90*/  BRA `(.L_x_137) ;  /* 0xfffffffc00fc7947 */ /* 0x000fc0000383ffff */
[----:B------:R-:W-:-:S00]  /*bea0*/  NOP ;  /* 0x0000000000007918 */ /* 0x000fc00000000000 */
        /* <DEDUP_REMOVED lines=13> */
.L_x_138:


//--------------------- .nv.global.init           --------------------------
	.section	.nv.global.init,"aw",@progbits
.nv.global.init:
	.type		$str$24,@object
	.size		$str$24,($str$25 - $str$24)
$str$24:
        /*0000*/ 	.byte	0x28, 0x61, 0x64, 0x64, 0x72, 0x65, 0x73, 0x73, 0x20, 0x26, 0x20, 0x6d, 0x61, 0x73, 0x6b, 0x29
        /*0010*/ 	.byte	0x20, 0x3d, 0x3d, 0x20, 0x30, 0x00
	.type		$str$25,@object
	.size		$str$25,(__unnamed_1 - $str$25)
$str$25:
        /*0016*/ 	.byte	0x2f, 0x74, 0x6d, 0x70, 0x2f, 0x63, 0x75, 0x74, 0x6c, 0x61, 0x73, 0x73, 0x5f, 0x73, 0x77, 0x65
        /*0026*/ 	.byte	0x65, 0x70, 0x5f, 0x73, 0x72, 0x63, 0x2f, 0x69, 0x6e, 0x63, 0x6c, 0x75, 0x64, 0x65, 0x2f, 0x63
        /*0036*/ 	.byte	0x75, 0x74, 0x65, 0x2f, 0x70, 0x6f, 0x69, 0x6e, 0x74, 0x65, 0x72, 0x5f, 0x66, 0x6c, 0x61, 0x67
        /*0046*/ 	.byte	0x67, 0x65, 0x64, 0x2e, 0x68, 0x70, 0x70, 0x00
	.type		__unnamed_1,@object
	.size		__unnamed_1,(__unnamed_2 - __unnamed_1)
__unnamed_1:
        /*004e*/ 	.byte	0x61, 0x75, 0x74, 0x6f, 0x20, 0x63, 0x75, 0x74, 0x65, 0x3a, 0x3a, 0x61, 0x73, 0x5f, 0x70, 0x6f
        /* <DEDUP_REMOVED lines=27> */
        /*020e*/ 	.byte	0x31, 0x30, 0x32, 0x34, 0x3e, 0x3e, 0x3e, 0x3e, 0x3e, 0x5d, 0x00
	.type		__unnamed_2,@object
	.size		__unnamed_2,(.L_1 - __unnamed_2)
__unnamed_2:
        /* <DEDUP_REMOVED lines=29> */
.L_1:


//--------------------- .nv.shared._ZN7cutlass13device_kernelINS_4fmha6kernel28FmhaKernelTmaWarpSpecializedINS1_10collective30FmhaMainloopTmaWarpSpecializedINS_10bfloat16_tEffN4cute5tupleIJNS7_1CILi128EEESA_NS9_ILi80EEEEEENS8_IJiNS9_ILi1EEENS8_IJiiEEEEEESF_SF_NS4_13DefaultFusionEJNS2_6OptionILNS2_3TagE0ENS9_ILb1EEEEENSH_ILSI_2ESJ_EEEEENS4_15FmhaFwdEpilogueIS6_fNS8_IJNS9_ILi64EEESB_SA_EEEEENS2_23PersistentTileSchedulerEJSK_SL_EEEEEvNT_6ParamsE --------------------------
	.section	.nv.shared._ZN7cutlass13device_kernelINS_4fmha6kernel28FmhaKernelTmaWarpSpecializedINS1_10collective30FmhaMainloopTmaWarpSpecializedINS_10bfloat16_tEffN4cute5tupleIJNS7_1CILi128EEESA_NS9_ILi80EEEEEENS8_IJiNS9_ILi1EEENS8_IJiiEEEEEESF_SF_NS4_13DefaultFusionEJNS2_6OptionILNS2_3TagE0ENS9_ILb1EEEEENSH_ILSI_2ESJ_EEEEENS4_15FmhaFwdEpilogueIS6_fNS8_IJNS9_ILi64EEESB_SA_EEEEENS2_23PersistentTileSchedulerEJSK_SL_EEEEEvNT_6ParamsE,"aw",@nobits
	.sectionflags	@""
	.align	16
	.zero		1024


//--------------------- .nv.shared.reserved.0     --------------------------
	.section	.nv.shared.reserved.0,"aw",@nobits
	.weak		__nv_reservedSMEM_offset_0_alias
	.size		__nv_reservedSMEM_offset_0_alias, 0, 0
	.other		__nv_reservedSMEM_offset_0_alias,@"STO_CUDA_RESERVED_SHARED STV_DEFAULT"
__nv_reservedSMEM_offset_0_alias:
	.zero		0


//--------------------- .nv.global                --------------------------
	.section	.nv.global,"aw",@nobits
.nv.global:
	.type		_ZN39_INTERNAL_784367a7_4_k_cu_988a5b95_31714cute1_E,@object
	.size		_ZN39_INTERNAL_784367a7_4_k_cu_988a5b95_31714cute1_E,(_ZN39_INTERNAL_784367a7_4_k_cu_988a5b95_31714cuda3std3__45__cpo6cbeginE - _ZN39_INTERNAL_784367a7_4_k_cu_988a5b95_31714cute1_E)
_ZN39_INTERNAL_784367a7_4_k_cu_988a5b95_31714cute1_E:
	.zero		1
	.type		_ZN39_INTERNAL_784367a7_4_k_cu_988a5b95_31714cuda3std3__45__cpo6cbeginE,@object
	.size		_ZN39_INTERNAL_784367a7_4_k_cu_988a5b95_31714cuda3std3__45__cpo6cbeginE,(_ZN39_INTERNAL_784367a7_4_k_cu_988a5b95_31714cuda3std3__48in_placeE - _ZN39_INTERNAL_784367a7_4_k_cu_988a5b95_31714cuda3std3__45__cpo6cbeginE)
_ZN39_INTERNAL_784367a7_4_k_cu_988a5b95_31714cuda3std3__45__cpo6cbeginE:
	.zero		1
	.type		_ZN39_INTERNAL_784367a7_4_k_cu_988a5b95_31714cuda3std3__48in_placeE,@object
	.size		_ZN39_INTERNAL_784367a7_4_k_cu_988a5b95_31714cuda3std3__48in_placeE,(_ZN39_INTERNAL_784367a7_4_k_cu_988a5b95_31714cuda3std6ranges3__45__cpo9iter_moveE - _ZN39_INTERNAL_784367a7_4_k_cu_988a5b95_31714cuda3std3__48in_placeE)
_ZN39_INTERNAL_784367a7_4_k_cu_988a5b95_31714cuda3std3__48in_placeE:
	.zero		1
	.type		_ZN39_INTERNAL_784367a7_4_k_cu_988a5b95_31714cuda3std6ranges3__45__cpo9iter_moveE,@object
	.size		_ZN39_INTERNAL_784367a7_4_k_cu_988a5b95_31714cuda3std6ranges3__45__cpo9iter_moveE,(_ZN39_INTERNAL_784367a7_4_k_cu_988a5b95_31714cuda3std3__45__cpo5beginE - _ZN39_INTERNAL_784367a7_4_k_cu_988a5b95_31714cuda3std6ranges3__45__cpo9iter_moveE)
_ZN39_INTERNAL_784367a7_4_k_cu_988a5b95_31714cuda3std6ranges3__45__cpo9iter_moveE:
	.zero		1
	.type		_ZN39_INTERNAL_784367a7_4_k_cu_988a5b95_31714cuda3std3__45__cpo5beginE,@object
	.size		_ZN39_INTERNAL_784367a7_4_k_cu_988a5b95_31714cuda3std3__45__cpo5beginE,(_ZN39_INTERNAL_784367a7_4_k_cu_988a5b95_31714cuda3std3__441_GLOBAL__N__784367a7_4_k_cu_988a5b95_31716ignoreE - _ZN39_INTERNAL_784367a7_4_k_cu_988a5b95_31714cuda3std3__45__cpo5beginE)
_ZN39_INTERNAL_784367a7_4_k_cu_988a5b95_31714cuda3std3__45__cpo5beginE:
	.zero		1
	.type		_ZN39_INTERNAL_784367a7_4_k_cu_988a5b95_31714cuda3std3__441_GLOBAL__N__784367a7_4_k_cu_988a5b95_31716ignoreE,@object
	.size		_ZN39_INTERNAL_784367a7_4_k_cu_988a5b95_31714cuda3std3__441_GLOBAL__N__784367a7_4_k_cu_988a5b95_31716ignoreE,(_ZN39_INTERNAL_784367a7_4_k_cu_988a5b95_31714cute7productE - _ZN39_INTERNAL_784367a7_4_k_cu_988a5b95_31714cuda3std3__441_GLOBAL__N__784367a7_4_k_cu_988a5b95_31716ignoreE)
_ZN39_INTERNAL_784367a7_4_k_cu_988a5b95_31714cuda3std3__441_GLOBAL__N__784367a7_4_k_cu_988a5b95_31716ignoreE:
	.zero		1
	.type		_ZN39_INTERNAL_784367a7_4_k_cu_988a5b95_31714cute7productE,@object
	.size		_ZN39_INTERNAL_784367a7_4_k_cu_988a5b95_31714cute7productE,(_ZN39_INTERNAL_784367a7_4_k_cu_988a5b95_31714cuda3std3__45__cpo3endE - _ZN39_INTERNAL_784367a7_4_k_cu_988a5b95_31714cute7productE)
_ZN39_INTERNAL_784367a7_4_k_cu_988a5b95_31714cute7productE:
	.zero		1
	.type		_ZN39_INTERNAL_784367a7_4_k_cu_988a5b95_31714cuda3std3__45__cpo3endE,@object
	.size		_ZN39_INTERNAL_784367a7_4_k_cu_988a5b95_31714cuda3std3__45__cpo3endE,(_ZN39_INTERNAL_784367a7_4_k_cu_988a5b95_31714cuda3std3__419piecewise_constructE - _ZN39_INTERNAL_784367a7_4_k_cu_988a5b95_31714cuda3std3__45__cpo3endE)
_ZN39_INTERNAL_784367a7_4_k_cu_988a5b95_31714cuda3std3__45__cpo3endE:
	.zero		1
	.type		_ZN39_INTERNAL_784367a7_4_k_cu_988a5b95_31714cuda3std3__419piecewise_constructE,@object
	.size		_ZN39_INTERNAL_784367a7_4_k_cu_988a5b95_31714cuda3std3__419piecewise_constructE,(_ZN39_INTERNAL_784367a7_4_k_cu_988a5b95_31714cuda3std3__45__cpo4cendE - _ZN39_INTERNAL_784367a7_4_k_cu_988a5b95_31714cuda3std3__419piecewise_constructE)
_ZN39_INTERNAL_784367a7_4_k_cu_988a5b95_31714cuda3std3__419piecewise_constructE:
	.zero		1
	.type		_ZN39_INTERNAL_784367a7_4_k_cu_988a5b95_31714cuda3std3__45__cpo4cendE,@object
	.size		_ZN39_INTERNAL_784367a7_4_k_cu_988a5b95_31714cuda3std3__45__cpo4cendE,(_ZN39_INTERNAL_784367a7_4_k_cu_988a5b95_31714cuda3std6ranges3__45__cpo4swapE - _ZN39_INTERNAL_784367a7_4_k_cu_988a5b95_31714cuda3std3__45__cpo4cendE)
_ZN39_INTERNAL_784367a7_4_k_cu_988a5b95_31714cuda3std3__45__cpo4cendE:
	.zero		1
	.type		_ZN39_INTERNAL_784367a7_4_k_cu_988a5b95_31714cuda3std6ranges3__45__cpo4swapE,@object
	.size		_ZN39_INTERNAL_784367a7_4_k_cu_988a5b95_31714cuda3std6ranges3__45__cpo4swapE,(.L_9 - _ZN39_INTERNAL_784367a7_4_k_cu_988a5b95_31714cuda3std6ranges3__45__cpo4swapE)
_ZN39_INTERNAL_784367a7_4_k_cu_988a5b95_31714cuda3std6ranges3__45__cpo4swapE:
	.zero		1
.L_9:


//--------------------- .nv.constant0._ZN7cutlass13device_kernelINS_4fmha6kernel28FmhaKernelTmaWarpSpecializedINS1_10collective30FmhaMainloopTmaWarpSpecializedINS_10bfloat16_tEffN4cute5tupleIJNS7_1CILi128EEESA_NS9_ILi80EEEEEENS8_IJiNS9_ILi1EEENS8_IJiiEEEEEESF_SF_NS4_13DefaultFusionEJNS2_6OptionILNS2_3TagE0ENS9_ILb1EEEEENSH_ILSI_2ESJ_EEEEENS4_15FmhaFwdEpilogueIS6_fNS8_IJNS9_ILi64EEESB_SA_EEEEENS2_23PersistentTileSchedulerEJSK_SL_EEEEEvNT_6ParamsE --------------------------
	.section	.nv.constant0._ZN7cutlass13device_kernelINS_4fmha6kernel28FmhaKernelTmaWarpSpecializedINS1_10collective30FmhaMainloopTmaWarpSpecializedINS_10bfloat16_tEffN4cute5tupleIJNS7_1CILi128EEESA_NS9_ILi80EEEEEENS8_IJiNS9_ILi1EEENS8_IJiiEEEEEESF_SF_NS4_13DefaultFusionEJNS2_6OptionILNS2_3TagE0ENS9_ILb1EEEEENSH_ILSI_2ESJ_EEEEENS4_15FmhaFwdEpilogueIS6_fNS8_IJNS9_ILi64EEESB_SA_EEEEENS2_23PersistentTileSchedulerEJSK_SL_EEEEEvNT_6ParamsE,"a",@progbits
	.sectionflags	@""
	.align	4
.nv.constant0._ZN7cutlass13device_kernelINS_4fmha6kernel28FmhaKernelTmaWarpSpecializedINS1_10collective30FmhaMainloopTmaWarpSpecializedINS_10bfloat16_tEffN4cute5tupleIJNS7_1CILi128EEESA_NS9_ILi80EEEEEENS8_IJiNS9_ILi1EEENS8_IJiiEEEEEESF_SF_NS4_13DefaultFusionEJNS2_6OptionILNS2_3TagE0ENS9_ILb1EEEEENSH_ILSI_2ESJ_EEEEENS4_15FmhaFwdEpilogueIS6_fNS8_IJNS9_ILi64EEESB_SA_EEEEENS2_23PersistentTileSchedulerEJSK_SL_EEEEEvNT_6ParamsE:
	.zero		2688


//--------------------- SYMBOLS --------------------------

	.type		.nv.reservedSmem.offset0,@object
	.size		.nv.reservedSmem.offset0,0x4
	.type		__assertfail,@function
